def matmul_kernel(
    a_ptr,
    b_ptr,
    c_ptr,
    M,
    N,
    K,
    stride_am,
    stride_ak,
    stride_bk,
    stride_bn,
    stride_cm,
    stride_cn,
    BLOCK_M: tl.constexpr,
    BLOCK_N: tl.constexpr,
    BLOCK_K: tl.constexpr,
    GROUP_M: tl.constexpr,
):
    pid = tl.program_id(axis=0)
    num_pid_m = tl.cdiv(M, BLOCK_M)
    num_pid_n = tl.cdiv(N, BLOCK_N)
    num_pid_in_group = GROUP_M * num_pid_n
    group_id = pid // num_pid_in_group
    first_pid_m = group_id * GROUP_M
    group_size_m = min(num_pid_m - first_pid_m, GROUP_M)
    pid_m = first_pid_m + ((pid % num_pid_in_group) % group_size_m)
    pid_n = (pid % num_pid_in_group) // group_size_m

    offs_am = (pid_m * BLOCK_M + tl.arange(0, BLOCK_M)) % M
    offs_bn = (pid_n * BLOCK_N + tl.arange(0, BLOCK_N)) % N
    offs_k = tl.arange(0, BLOCK_K)
    a_ptrs = a_ptr + offs_am[:, None] * stride_am + offs_k[None, :] * stride_ak
    b_ptrs = b_ptr + offs_k[:, None] * stride_bk + offs_bn[None, :] * stride_bn

    acc = tl.zeros((BLOCK_M, BLOCK_N), dtype=tl.float32)
    for kk in range(0, tl.cdiv(K, BLOCK_K)):
        a = tl.load(a_ptrs, mask=offs_k[None, :] < K - kk * BLOCK_K, other=0.0)
        b = tl.load(b_ptrs, mask=offs_k[:, None] < K - kk * BLOCK_K, other=0.0)
        acc = tl.dot(a, b, acc)
        a_ptrs += BLOCK_K * stride_ak
        b_ptrs += BLOCK_K * stride_bk

    c = acc.to(c_ptr.dtype.element_ty)
    offs_cm = pid_m * BLOCK_M + tl.arange(0, BLOCK_M)
    offs_cn = pid_n * BLOCK_N + tl.arange(0, BLOCK_N)
    c_ptrs = c_ptr + offs_cm[:, None] * stride_cm + offs_cn[None, :] * stride_cn
    mask = (offs_cm[:, None] < M) & (offs_cn[None, :] < N)
    tl.store(c_ptrs, c, mask=mask)

# config = {"BLOCK_K": 64, "BLOCK_M": 64, "BLOCK_N": 64, "GROUP_M": 1, "arch": "sm_100", "dtype": "fp16", "num_ctas": 1, "num_stages": 3, "num_warps": 4}
# arch = sm_100


// ===== COMPILED SASS (sm_100a) =====

	.target	sm_100a

	.elftype	@"ET_EXEC"


//--------------------- .note.nv.tkinfo           --------------------------
	.section	.note.nv.tkinfo,"",@"SHT_NOTE"
	.sectionflags	@"SHF_NOTE_NV_TKINFO"
	.tkinfo
        /*0018*/ 	.word	0x00000081
        /*0030*/ 	.string	""
        /*0030*/ 	.string	"ptxas-blackwell"
        /*0030*/ 	.string	"Cuda compilation tools, release 12.9, V12.9.86"
        /*0030*/ 	.string	"Build cuda_12.9.r12.9/compiler.36037853_0"
        /*0030*/ 	.string	"-v  -suppress-debug-info  -lineinfo  -arch sm_100a "



//--------------------- .note.nv.cuver            --------------------------
	.section	.note.nv.cuver,"",@"SHT_NOTE"
	.sectionflags	@"SHF_NOTE_NV_CUVER"
        /*0018*/ 	.short	0x0001
        /*001a*/ 	.short	0x0064
        /*001c*/ 	.short	0x0001
        /*001e*/ 	.short	0x0000
        /*0020*/ 	.short	0x0001
        /*0022*/ 	.short	0x0000


//--------------------- .nv.info                  --------------------------
	.section	.nv.info,"",@"SHT_CUDA_INFO"
	.align	4


	//----- nvinfo : EIATTR_REGCOUNT
	.align		4
        /*0000*/ 	.byte	0x04, 0x2f
        /*0002*/ 	.short	(.L_4 - .L_3)
	.align		4
.L_3:
        /*0004*/ 	.word	index@(matmul_kernel)
        /*0008*/ 	.word	0x000000fe


	//----- nvinfo : EIATTR_FRAME_SIZE
	.align		4
.L_4:
        /*000c*/ 	.byte	0x04, 0x11
        /*000e*/ 	.short	(.L_6 - .L_5)
	.align		4
.L_5:
        /*0010*/ 	.word	index@($__internal_2_$__cuda_sm10x_tcgen05_guardrail_trap_unallocated_columns_being_dealloced)
        /*0014*/ 	.word	0x00000000


	//----- nvinfo : EIATTR_FRAME_SIZE
	.align		4
.L_6:
        /*0018*/ 	.byte	0x04, 0x11
        /*001a*/ 	.short	(.L_8 - .L_7)
	.align		4
.L_7:
        /*001c*/ 	.word	index@($__internal_1_$__cuda_sm10x_tcgen05_guardrail_trap_phase_invalid_during_alloc)
        /*0020*/ 	.word	0x00000000


	//----- nvinfo : EIATTR_FRAME_SIZE
	.align		4
.L_8:
        /*0024*/ 	.byte	0x04, 0x11
        /*0026*/ 	.short	(.L_10 - .L_9)
	.align		4
.L_9:
        /*0028*/ 	.word	index@($__internal_0_$__cuda_sm10x_tcgen05_guardrail_trap_col_being_dealloced_not_returned_by_alloc)
        /*002c*/ 	.word	0x00000000


	//----- nvinfo : EIATTR_FRAME_SIZE
	.align		4
.L_10:
        /*0030*/ 	.byte	0x04, 0x11
        /*0032*/ 	.short	(.L_12 - .L_11)
	.align		4
.L_11:
        /*0034*/ 	.word	index@(matmul_kernel)
        /*0038*/ 	.word	0x00000000


	//----- nvinfo : EIATTR_MIN_STACK_SIZE
	.align		4
.L_12:
        /*003c*/ 	.byte	0x04, 0x12
        /*003e*/ 	.short	(.L_14 - .L_13)
	.align		4
.L_13:
        /*0040*/ 	.word	index@(matmul_kernel)
        /*0044*/ 	.word	0x00000000
.L_14:


//--------------------- .nv.info.matmul_kernel    --------------------------
	.section	.nv.info.matmul_kernel,"",@"SHT_CUDA_INFO"
	.sectionflags	@""
	.align	4


	//----- nvinfo : EIATTR_CUDA_API_VERSION
	.align		4
        /*0000*/ 	.byte	0x04, 0x37
        /*0002*/ 	.short	(.L_16 - .L_15)
.L_15:
        /*0004*/ 	.word	0x00000081


	//----- nvinfo : EIATTR_KPARAM_INFO
	.align		4
.L_16:
        /*0008*/ 	.byte	0x04, 0x17
        /*000a*/ 	.short	(.L_18 - .L_17)
.L_17:
        /*000c*/ 	.word	0x00000000
        /*0010*/ 	.short	0x000d
        /*0012*/ 	.short	0x0048
        /*0014*/ 	.byte	0x00, 0xf4, 0x21, 0x00


	//----- nvinfo : EIATTR_KPARAM_INFO
	.align		4
.L_18:
        /*0018*/ 	.byte	0x04, 0x17
        /*001a*/ 	.short	(.L_20 - .L_19)
.L_19:
        /*001c*/ 	.word	0x00000000
        /*0020*/ 	.short	0x000c
        /*0022*/ 	.short	0x0040
        /*0024*/ 	.byte	0x00, 0xf4, 0x21, 0x00


	//----- nvinfo : EIATTR_KPARAM_INFO
	.align		4
.L_20:
        /*0028*/ 	.byte	0x04, 0x17
        /*002a*/ 	.short	(.L_22 - .L_21)
.L_21:
        /*002c*/ 	.word	0x00000000
        /*0030*/ 	.short	0x000b
        /*0032*/ 	.short	0x0038
        /*0034*/ 	.byte	0x00, 0xf0, 0x11, 0x00


	//----- nvinfo : EIATTR_KPARAM_INFO
	.align		4
.L_22:
        /*0038*/ 	.byte	0x04, 0x17
        /*003a*/ 	.short	(.L_24 - .L_23)
.L_23:
        /*003c*/ 	.word	0x00000000
        /*0040*/ 	.short	0x000a
        /*0042*/ 	.short	0x0034
        /*0044*/ 	.byte	0x00, 0xf0, 0x11, 0x00


	//----- nvinfo : EIATTR_KPARAM_INFO
	.align		4
.L_24:
        /*0048*/ 	.byte	0x04, 0x17
        /*004a*/ 	.short	(.L_26 - .L_25)
.L_25:
        /*004c*/ 	.word	0x00000000
        /*0050*/ 	.short	0x0009
        /*0052*/ 	.short	0x0030
        /*0054*/ 	.byte	0x00, 0xf0, 0x11, 0x00


	//----- nvinfo : EIATTR_KPARAM_INFO
	.align		4
.L_26:
        /*0058*/ 	.byte	0x04, 0x17
        /*005a*/ 	.short	(.L_28 - .L_27)
.L_27:
        /*005c*/ 	.word	0x00000000
        /*0060*/ 	.short	0x0008
        /*0062*/ 	.short	0x002c
        /*0064*/ 	.byte	0x00, 0xf0, 0x11, 0x00


	//----- nvinfo : EIATTR_KPARAM_INFO
	.align		4
.L_28:
        /*0068*/ 	.byte	0x04, 0x17
        /*006a*/ 	.short	(.L_30 - .L_29)
.L_29:
        /*006c*/ 	.word	0x00000000
        /*0070*/ 	.short	0x0007
        /*0072*/ 	.short	0x0028
        /*0074*/ 	.byte	0x00, 0xf0, 0x11, 0x00


	//----- nvinfo : EIATTR_KPARAM_INFO
	.align		4
.L_30:
        /*0078*/ 	.byte	0x04, 0x17
        /*007a*/ 	.short	(.L_32 - .L_31)
.L_31:
        /*007c*/ 	.word	0x00000000
        /*0080*/ 	.short	0x0006
        /*0082*/ 	.short	0x0024
        /*0084*/ 	.byte	0x00, 0xf0, 0x11, 0x00


	//----- nvinfo : EIATTR_KPARAM_INFO
	.align		4
.L_32:
        /*0088*/ 	.byte	0x04, 0x17
        /*008a*/ 	.short	(.L_34 - .L_33)
.L_33:
        /*008c*/ 	.word	0x00000000
        /*0090*/ 	.short	0x0005
        /*0092*/ 	.short	0x0020
        /*0094*/ 	.byte	0x00, 0xf0, 0x11, 0x00


	//----- nvinfo : EIATTR_KPARAM_INFO
	.align		4
.L_34:
        /*0098*/ 	.byte	0x04, 0x17
        /*009a*/ 	.short	(.L_36 - .L_35)
.L_35:
        /*009c*/ 	.word	0x00000000
        /*00a0*/ 	.short	0x0004
        /*00a2*/ 	.short	0x001c
        /*00a4*/ 	.byte	0x00, 0xf0, 0x11, 0x00


	//----- nvinfo : EIATTR_KPARAM_INFO
	.align		4
.L_36:
        /*00a8*/ 	.byte	0x04, 0x17
        /*00aa*/ 	.short	(.L_38 - .L_37)
.L_37:
        /*00ac*/ 	.word	0x00000000
        /*00b0*/ 	.short	0x0003
        /*00b2*/ 	.short	0x0018
        /*00b4*/ 	.byte	0x00, 0xf0, 0x11, 0x00


	//----- nvinfo : EIATTR_KPARAM_INFO
	.align		4
.L_38:
        /*00b8*/ 	.byte	0x04, 0x17
        /*00ba*/ 	.short	(.L_40 - .L_39)
.L_39:
        /*00bc*/ 	.word	0x00000000
        /*00c0*/ 	.short	0x0002
        /*00c2*/ 	.short	0x0010
        /*00c4*/ 	.byte	0x00, 0xf4, 0x21, 0x00


	//----- nvinfo : EIATTR_KPARAM_INFO
	.align		4
.L_40:
        /*00c8*/ 	.byte	0x04, 0x17
        /*00ca*/ 	.short	(.L_42 - .L_41)
.L_41:
        /*00cc*/ 	.word	0x00000000
        /*00d0*/ 	.short	0x0001
        /*00d2*/ 	.short	0x0008
        /*00d4*/ 	.byte	0x00, 0xf4, 0x21, 0x00


	//----- nvinfo : EIATTR_KPARAM_INFO
	.align		4
.L_42:
        /*00d8*/ 	.byte	0x04, 0x17
        /*00da*/ 	.short	(.L_44 - .L_43)
.L_43:
        /*00dc*/ 	.word	0x00000000
        /*00e0*/ 	.short	0x0000
        /*00e2*/ 	.short	0x0000
        /*00e4*/ 	.byte	0x00, 0xf4, 0x21, 0x00


	//----- nvinfo : EIATTR_AT_ENTRY_FRAGMENTS
	.align		4
.L_44:
        /*00e8*/ 	.byte	0x04, 0x4f
        /*00ea*/ 	.short	(.L_46 - .L_45)


	//   ....[0]....
.L_45:
        /*00ec*/ 	.word	0x00000004


	//----- nvinfo : EIATTR_RESERVED_SMEM_USED
	.align		4
.L_46:
        /*00f0*/ 	.byte	0x01, 0x41
	.zero		2


	//----- nvinfo : EIATTR_SPARSE_MMA_MASK
	.align		4
        /*00f4*/ 	.byte	0x03, 0x50
        /*00f6*/ 	.short	0x0000


	//----- nvinfo : EIATTR_TCGEN05_1CTA_USED
	.align		4
        /*00f8*/ 	.byte	0x01, 0x51
	.zero		2


	//----- nvinfo : EIATTR_MAXREG_COUNT
	.align		4
        /*00fc*/ 	.byte	0x03, 0x1b
        /*00fe*/ 	.short	0x00ff


	//----- nvinfo : EIATTR_NUM_BARRIERS
	.align		4
        /*0100*/ 	.byte	0x02, 0x4c
        /*0102*/ 	.byte	0x01
	.zero		1


	//----- nvinfo : EIATTR_INT_WARP_WIDE_INSTR_OFFSETS
	.align		4
        /*0104*/ 	.byte	0x04, 0x31
        /*0106*/ 	.short	(.L_48 - .L_47)


	//   ....[0]....
.L_47:
        /*0108*/ 	.word	0x00002530


	//   ....[1]....
        /*010c*/ 	.word	0x00002540


	//   ....[2]....
        /*0110*/ 	.word	0x00003db0


	//   ....[3]....
        /*0114*/ 	.word	0x00007430


	//   ....[4]....
        /*0118*/ 	.word	0x00007480


	//----- nvinfo : EIATTR_COOP_GROUP_MASK_REGIDS
	.align		4
.L_48:
        /*011c*/ 	.byte	0x04, 0x29
        /*011e*/ 	.short	(.L_50 - .L_49)


	//   ....[0]....
.L_49:
        /*0120*/ 	.word	0xffffffff


	//   ....[1]....
        /*0124*/ 	.word	0xffffffff


	//   ....[2]....
        /*0128*/ 	.word	0xffffffff


	//   ....[3]....
        /*012c*/ 	.word	0xffffffff


	//----- nvinfo : EIATTR_COOP_GROUP_INSTR_OFFSETS
	.align		4
.L_50:
        /*0130*/ 	.byte	0x04, 0x28
        /*0132*/ 	.short	(.L_52 - .L_51)


	//   ....[0]....
.L_51:
        /*0134*/ 	.word	0x00000070


	//   ....[1]....
        /*0138*/ 	.word	0x00000330


	//   ....[2]....
        /*013c*/ 	.word	0x000072c0


	//   ....[3]....
        /*0140*/ 	.word	0x00007530


	//----- nvinfo : EIATTR_VRC_CTA_INIT_COUNT
	.align		4
.L_52:
        /*0144*/ 	.byte	0x02, 0x4a
        /*0146*/ 	.byte	0x80
	.zero		1


	//----- nvinfo : EIATTR_MBARRIER_INSTR_OFFSETS
	.align		4
        /*0148*/ 	.byte	0x04, 0x39
        /*014a*/ 	.short	(.L_54 - .L_53)


	//   ....[0]....
.L_53:
        /*014c*/ 	.word	0x00002660
        /*0150*/ 	.word	0x000000ff
        /*0154*/ 	.word	0x00000000
        /*0158*/ 	.short	0x0100
        /*015a*/ 	.byte	0x0b
	.zero		1


	//   ....[1]....
        /*015c*/ 	.word	0x00003e00
        /*0160*/ 	.word	0x000000ff
        /*0164*/ 	.word	0x00008008
        /*0168*/ 	.short	0x0100
        /*016a*/ 	.byte	0x09
	.zero		1


	//   ....[2]....
        /*016c*/ 	.word	0x00004fb0
        /*0170*/ 	.word	0x000000ff
        /*0174*/ 	.word	0x00000000
        /*0178*/ 	.short	0x010a
        /*017a*/ 	.byte	0x0b
	.zero		1


	//   ....[3]....
        /*017c*/ 	.word	0x00006450
        /*0180*/ 	.word	0x000000ff
        /*0184*/ 	.word	0x00000000
        /*0188*/ 	.short	0x010a
        /*018a*/ 	.byte	0x0b
	.zero		1


	//   ....[4]....
        /*018c*/ 	.word	0x00006540
        /*0190*/ 	.word	0x000000ff
        /*0194*/ 	.word	0x00008000
        /*0198*/ 	.short	0x0108
        /*019a*/ 	.byte	0x09
	.zero		1


	//   ....[5]....
        /*019c*/ 	.word	0x00006600
        /*01a0*/ 	.word	0x000000ff
        /*01a4*/ 	.word	0x00008008
        /*01a8*/ 	.short	0x0108
        /*01aa*/ 	.byte	0x09
	.zero		1


	//   ....[6]....
        /*01ac*/ 	.word	0x00007550
        /*01b0*/ 	.word	0x000000ff
        /*01b4*/ 	.word	0x00000000
        /*01b8*/ 	.short	0x010a
        /*01ba*/ 	.byte	0x0b
	.zero		1


	//   ....[7]....
        /*01bc*/ 	.word	0x00007580
        /*01c0*/ 	.word	0x000000ff
        /*01c4*/ 	.word	0x00000000
        /*01c8*/ 	.short	0x010a
        /*01ca*/ 	.byte	0x0b
	.zero		1


	//----- nvinfo : EIATTR_NUM_MBARRIERS
	.align		4
.L_54:
        /*01cc*/ 	.byte	0x03, 0x38
        /*01ce*/ 	.short	0x0002


	//----- nvinfo : EIATTR_EXIT_INSTR_OFFSETS
	.align		4
        /*01d0*/ 	.byte	0x04, 0x1c
        /*01d2*/ 	.short	(.L_56 - .L_55)


	//   ....[0]....
.L_55:
        /*01d4*/ 	.word	0x00007540


	//----- nvinfo : EIATTR_REQNTID
	.align		4
.L_56:
        /*01d8*/ 	.byte	0x04, 0x10
        /*01da*/ 	.short	(.L_58 - .L_57)
.L_57:
        /*01dc*/ 	.word	0x00000080
        /*01e0*/ 	.word	0x00000001
        /*01e4*/ 	.word	0x00000001


	//----- nvinfo : EIATTR_CRS_STACK_SIZE
	.align		4
.L_58:
        /*01e8*/ 	.byte	0x04, 0x1e
        /*01ea*/ 	.short	(.L_60 - .L_59)
.L_59:
        /*01ec*/ 	.word	0x00000000


	//----- nvinfo : EIATTR_CBANK_PARAM_SIZE
	.align		4
.L_60:
        /*01f0*/ 	.byte	0x03, 0x19
        /*01f2*/ 	.short	0x0050


	//----- nvinfo : EIATTR_PARAM_CBANK
	.align		4
        /*01f4*/ 	.byte	0x04, 0x0a
        /*01f6*/ 	.short	(.L_62 - .L_61)
	.align		4
.L_61:
        /*01f8*/ 	.word	index@(.nv.constant0.matmul_kernel)
        /*01fc*/ 	.short	0x0380
        /*01fe*/ 	.short	0x0050


	//----- nvinfo : EIATTR_SW_WAR
	.align		4
.L_62:
        /*0200*/ 	.byte	0x04, 0x36
        /*0202*/ 	.short	(.L_64 - .L_63)
.L_63:
        /*0204*/ 	.word	0x00000008
.L_64:


//--------------------- .nv.compat                --------------------------
	.section	.nv.compat,"",@"SHT_CUDA_COMPAT_INFO"
	.align	4
        /*0000*/ 	.byte	0x02, 0x02, 0x02, 0x00, 0x02, 0x05, 0x05, 0x00, 0x02, 0x03, 0x00, 0x00, 0x02, 0x06, 0x01, 0x00


//--------------------- .nv.callgraph             --------------------------
	.section	.nv.callgraph,"",@"SHT_CUDA_CALLGRAPH"
	.align	4
	.sectionentsize	8
	.align		4
        /*0000*/ 	.word	0x00000000
	.align		4
        /*0004*/ 	.word	0xffffffff
	.align		4
        /*0008*/ 	.word	0x00000000
	.align		4
        /*000c*/ 	.word	0xfffffffe
	.align		4
        /*0010*/ 	.word	0x00000000
	.align		4
        /*0014*/ 	.word	0xfffffffd
	.align		4
        /*0018*/ 	.word	0x00000000
	.align		4
        /*001c*/ 	.word	0xfffffffc


//--------------------- .text.matmul_kernel       --------------------------
	.section	.text.matmul_kernel,"ax",@progbits
	.align	128
        .global         matmul_kernel
        .type           matmul_kernel,@function
        .size           matmul_kernel,(.L_x_20 - matmul_kernel)
        .other          matmul_kernel,@"STO_CUDA_ENTRY STV_DEFAULT"
matmul_kernel:
.text.matmul_kernel:
[----:B------:R-:W0:Y:S01]  /*0000*/  LDC R1, c[0x0][0x37c] ;  /* 0x0000df00ff017b82 */ /* 0x000e220000000800 */
[----:B------:R-:W1:Y:S01]  /*0010*/  S2R R66, SR_TID.X ;  /* 0x0000000000427919 */ /* 0x000e620000002100 */
[----:B------:R-:W2:Y:S01]  /*0020*/  LDCU.64 UR20, c[0x0][0x358] ;  /* 0x00006b00ff1477ac */ /* 0x000ea20008000a00 */
[----:B-1----:R-:W-:-:S13]  /*0030*/  ISETP.GE.U32.AND P0, PT, R66, 0x20, PT ;  /* 0x000000204200780c */ /* 0x002fda0003f06070 */
[----:B------:R-:W-:Y:S02]  /*0040*/  VOTEU.ANY UP0, P0 ;  /* 0x0000000000ff7886 */ /* 0x000fe40000000100 */
[----:B0-2---:R-:W-:Y:S05]  /*0050*/  BRA.U UP0, `(.L_x_0) ;  /* 0x0000000100b87547 */ /* 0x005fea000b800000 */
[----:B------:R-:W0:Y:S01]  /*0060*/  S2UR UR6, SR_CgaCtaId ;  /* 0x00000000000679c3 */ /* 0x000e220000008800 */
[----:B------:R-:W-:Y:S01]  /*0070*/  NOP ;  /* 0x0000000000007918 */ /* 0x000fe20000000000 */
[----:B------:R-:W-:Y:S02]  /*0080*/  UMOV UR4, 0x40 ;  /* 0x0000004000047882 */ /* 0x000fe40000000000 */
[----:B0-----:R-:W-:-:S09]  /*0090*/  ULEA UR4, UR6, UR4, 0x18 ;  /* 0x0000000406047291 */ /* 0x001fd2000f8ec0ff */
[----:B------:R-:W0:Y:S01]  /*00a0*/  LDS.U8 R0, [UR4] ;  /* 0x00000004ff007984 */ /* 0x000e220008000000 */
[----:B------:R-:W-:Y:S02]  /*00b0*/  UMOV UR4, 0x400 ;  /* 0x0000040000047882 */ /* 0x000fe40000000000 */
[----:B------:R-:W-:Y:S01]  /*00c0*/  ULEA UR4, UR6, UR4, 0x18 ;  /* 0x0000000406047291 */ /* 0x000fe2000f8ec0ff */
[----:B0-----:R-:W-:-:S13]  /*00d0*/  ISETP.NE.AND P0, PT, R0, RZ, PT ;  /* 0x000000ff0000720c */ /* 0x001fda0003f05270 */
[----:B------:R-:W-:Y:S05]  /*00e0*/  @P0 BRA `(.L_x_1) ;  /* 0x00000000007c0947 */ /* 0x000fea0003800000 */
[----:B------:R-:W-:-:S13]  /*00f0*/  ELECT P0, URZ, PT ;  /* 0x0000000000ff782f */ /* 0x000fda0003800000 */
[----:B------:R-:W-:Y:S05]  /*0100*/  @!P0 BRA `(.L_x_2) ;  /* 0x0000000000848947 */ /* 0x000fea0003800000 */
[----:B------:R-:W-:Y:S01]  /*0110*/  UMOV UR5, 0x2 ;  /* 0x0000000200057882 */ /* 0x000fe20000000000 */
[----:B------:R-:W-:Y:S02]  /*0120*/  IMAD.MOV.U32 R4, RZ, RZ, 0x1 ;  /* 0x00000001ff047424 */ /* 0x000fe400078e00ff */
[----:B------:R-:W-:Y:S02]  /*0130*/  IMAD.MOV.U32 R5, RZ, RZ, 0x3 ;  /* 0x00000003ff057424 */ /* 0x000fe400078e00ff */
[----:B------:R-:W-:Y:S04]  /*0140*/  DEPBAR.LE SB0, 0x36 ;  /* 0x00008d800000791a */ /* 0x000fe80000000000 */
[----:B------:R-:W0:Y:S02]  /*0150*/  UTCATOMSWS.FIND_AND_SET.ALIGN UP1, UR5, UR5 ;  /* 0x00000005000575e3 */ /* 0x000e240008020800 */
[----:B0-----:R-:W-:-:S04]  /*0160*/  PLOP3.LUT P0, PT, PT, PT, UP1, 0x80, 0x8 ;  /* 0x000000000008781c */ /* 0x001fc80003f0f018 */
[----:B------:R-:W-:-:S04]  /*0170*/  SEL R0, RZ, 0xffffffff, !P0 ;  /* 0xffffffffff007807 */ /* 0x000fc80004000000 */
[----:B------:R-:W-:Y:S01]  /*0180*/  ISETP.NE.AND P0, PT, R0, RZ, PT ;  /* 0x000000ff0000720c */ /* 0x000fe20003f05270 */
[----:B------:R-:W-:-:S12]  /*0190*/  IMAD.U32 R0, RZ, RZ, UR5 ;  /* 0x00000005ff007e24 */ /* 0x000fd8000f8e00ff */
[----:B------:R-:W-:Y:S05]  /*01a0*/  @P0 BRA `(.L_x_3) ;  /* 0x0000000000240947 */ /* 0x000fea0003800000 */
.L_x_4:
[----:B------:R-:W-:Y:S05]  /*01b0*/  NANOSLEEP 0x64 ;  /* 0x000000640000795d */ /* 0x000fea0003800000 */
[----:B------:R-:W-:-:S05]  /*01c0*/  UMOV UR5, 0x2 ;  /* 0x0000000200057882 */ /* 0x000fca0000000000 */
[----:B------:R-:W-:Y:S04]  /*01d0*/  DEPBAR.LE SB0, 0x36 ;  /* 0x00008d800000791a */ /* 0x000fe80000000000 */
[----:B------:R-:W0:Y:S02]  /*01e0*/  UTCATOMSWS.FIND_AND_SET.ALIGN UP1, UR5, UR5 ;  /* 0x00000005000575e3 */ /* 0x000e240008020800 */
[----:B0-----:R-:W-:-:S04]  /*01f0*/  PLOP3.LUT P0, PT, PT, PT, UP1, 0x80, 0x8 ;  /* 0x000000000008781c */ /* 0x001fc80003f0f018 */
[----:B------:R-:W-:-:S04]  /*0200*/  SEL R0, RZ, 0xffffffff, !P0 ;  /* 0xffffffffff007807 */ /* 0x000fc80004000000 */
[----:B------:R-:W-:Y:S01]  /*0210*/  ISETP.NE.AND P0, PT, R0, RZ, PT ;  /* 0x000000ff0000720c */ /* 0x000fe20003f05270 */
[----:B------:R-:W-:-:S12]  /*0220*/  IMAD.U32 R0, RZ, RZ, UR5 ;  /* 0x00000005ff007e24 */ /* 0x000fd8000f8e00ff */
[----:B------:R-:W-:Y:S05]  /*0230*/  @!P0 BRA `(.L_x_4) ;  /* 0xfffffffc00dc8947 */ /* 0x000fea000383ffff */
.L_x_3:
[C---:B------:R-:W-:Y:S01]  /*0240*/  VIADD R3, R0.reuse, 0x10 ;  /* 0x0000001000037836 */ /* 0x040fe20000000000 */
[----:B------:R-:W-:Y:S01]  /*0250*/  UMOV UR5, 0x50 ;  /* 0x0000005000057882 */ /* 0x000fe20000000000 */
[----:B------:R-:W-:Y:S01]  /*0260*/  SHF.L.U32 R2, R5, R0, RZ ;  /* 0x0000000005027219 */ /* 0x000fe200000006ff */
[----:B------:R-:W-:Y:S01]  /*0270*/  ULEA UR5, UR6, UR5, 0x18 ;  /* 0x0000000506057291 */ /* 0x000fe2000f8ec0ff */
[----:B------:R-:W-:Y:S01]  /*0280*/  IMAD.SHL.U32 R0, R0, 0x20, RZ ;  /* 0x0000002000007824 */ /* 0x000fe200078e00ff */
[----:B------:R-:W-:-:S04]  /*0290*/  SHF.L.U32 R3, R4, R3, RZ ;  /* 0x0000000304037219 */ /* 0x000fc800000006ff */
[----:B------:R-:W-:-:S05]  /*02a0*/  LOP3.LUT R2, R3, R2, RZ, 0xfc, !PT ;  /* 0x0000000203027212 */ /* 0x000fca00078efcff */
[----:B------:R0:W-:Y:S04]  /*02b0*/  ATOMS.OR RZ, [UR5], R2 ;  /* 0x00000002ffff798c */ /* 0x0001e8000b000005 */
[----:B------:R0:W-:Y:S01]  /*02c0*/  STS [UR4], R0 ;  /* 0x00000000ff007988 */ /* 0x0001e20008000804 */
[----:B------:R-:W-:Y:S05]  /*02d0*/  BRA `(.L_x_2) ;  /* 0x0000000000107947 */ /* 0x000fea0003800000 */
.L_x_1:
[----:B------:R-:W-:Y:S01]  /*02e0*/  IMAD.MOV.U32 R0, RZ, RZ, -0x1 ;  /* 0xffffffffff007424 */ /* 0x000fe200078e00ff */
[----:B------:R-:W-:-:S04]  /*02f0*/  MOV R2, 0x320 ;  /* 0x0000032000027802 */ /* 0x000fc80000000f00 */
[----:B------:R0:W-:Y:S03]  /*0300*/  STS [UR4], R0 ;  /* 0x00000000ff007988 */ /* 0x0001e60008000804 */
[----:B0-----:R-:W-:Y:S05]  /*0310*/  CALL.REL.NOINC `($__internal_1_$__cuda_sm10x_tcgen05_guardrail_trap_phase_invalid_during_alloc) ;  /* 0x0000007000b07944 */ /* 0x001fea0003c00000 */
.L_x_2:
[----:B------:R-:W-:Y:S05]  /*0320*/  WARPSYNC.ALL ;  /* 0x0000000000007948 */ /* 0x000fea0003800000 */
[----:B------:R-:W-:Y:S01]  /*0330*/  NOP ;  /* 0x0000000000007918 */ /* 0x000fe20000000000 */
.L_x_0:
[----:B------:R-:W1:Y:S01]  /*0340*/  LDC.64 R92, c[0x0][0x398] ;  /* 0x0000e600ff5c7b82 */ /* 0x000e620000000a00 */
[----:B------:R-:W2:Y:S01]  /*0350*/  S2R R6, SR_CTAID.X ;  /* 0x0000000000067919 */ /* 0x000ea20000002500 */
[----:B------:R-:W-:Y:S01]  /*0360*/  UMOV UR9, 0x400 ;  /* 0x0000040000097882 */ /* 0x000fe20000000000 */
[----:B------:R-:W-:Y:S01]  /*0370*/  SHF.R.U32.HI R148, RZ, 0x5, R66 ;  /* 0x00000005ff947819 */ /* 0x000fe20000011642 */
[----:B------:R-:W3:Y:S01]  /*0380*/  LDCU.128 UR12, c[0x0][0x380] ;  /* 0x00007000ff0c77ac */ /* 0x000ee20008000c00 */
[----:B------:R-:W-:-:S03]  /*0390*/  PRMT R169, RZ, 0x7610, R169 ;  /* 0x00007610ffa97816 */ /* 0x000fc600000000a9 */
[----:B------:R-:W4:Y:S01]  /*03a0*/  S2UR UR4, SR_CgaCtaId ;  /* 0x00000000000479c3 */ /* 0x000f220000008800 */
[----:B------:R-:W-:Y:S01]  /*03b0*/  UMOV UR6, 0x1 ;  /* 0x0000000100067882 */ /* 0x000fe20000000000 */
[----:B01----:R-:W-:Y:S01]  /*03c0*/  VIADD R0, R93, 0x3f ;  /* 0x0000003f5d007836 */ /* 0x003fe20000000000 */
[----:B------:R-:W-:Y:S02]  /*03d0*/  IABS R75, R92 ;  /* 0x0000005c004b7213 */ /* 0x000fe40000000000 */
[----:B------:R-:W-:Y:S02]  /*03e0*/  LOP3.LUT R118, RZ, R93, RZ, 0x33, !PT ;  /* 0x0000005dff767212 */ /* 0x000fe400078e33ff */
[----:B------:R-:W-:Y:S01]  /*03f0*/  SHF.R.S32.HI R3, RZ, 0x1f, R0 ;  /* 0x0000001fff037819 */ /* 0x000fe20000011400 */
[----:B----4-:R-:W-:-:S03]  /*0400*/  ULEA UR9, UR4, UR9, 0x18 ;  /* 0x0000000904097291 */ /* 0x010fc6000f8ec0ff */
[----:B------:R-:W-:Y:S02]  /*0410*/  LEA.HI R3, R3, R0, RZ, 0x6 ;  /* 0x0000000003037211 */ /* 0x000fe400078f30ff */
[----:B--2---:R-:W-:Y:S01]  /*0420*/  IABS R8, R6 ;  /* 0x0000000600087213 */ /* 0x004fe20000000000 */
[----:B------:R-:W-:Y:S01]  /*0430*/  UIADD3 UR11, UPT, UPT, UR9, 0x8000, URZ ;  /* 0x00008000090b7890 */ /* 0x000fe2000fffe0ff */
[----:B------:R-:W-:-:S04]  /*0440*/  SHF.R.S32.HI R5, RZ, 0x6, R3 ;  /* 0x00000006ff057819 */ /* 0x000fc80000011403 */
[-C--:B------:R-:W-:Y:S02]  /*0450*/  IABS R7, R5.reuse ;  /* 0x0000000500077213 */ /* 0x080fe40000000000 */
[----:B------:R-:W-:Y:S02]  /*0460*/  IABS R10, R5 ;  /* 0x00000005000a7213 */ /* 0x000fe40000000000 */
[----:B------:R-:W0:Y:S08]  /*0470*/  I2F.RP R0, R7 ;  /* 0x0000000700007306 */ /* 0x000e300000209400 */
[----:B0-----:R-:W0:Y:S02]  /*0480*/  MUFU.RCP R0, R0 ;  /* 0x0000000000007308 */ /* 0x001e240000001000 */
[----:B0-----:R-:W-:-:S02]  /*0490*/  VIADD R2, R0, 0xffffffe ;  /* 0x0ffffffe00027836 */ /* 0x001fc40000000000 */
[----:B------:R-:W-:-:S04]  /*04a0*/  IMAD.MOV R0, RZ, RZ, -R10 ;  /* 0x000000ffff007224 */ /* 0x000fc800078e0a0a */
[----:B------:R0:W1:Y:S02]  /*04b0*/  F2I.FTZ.U32.TRUNC.NTZ R3, R2 ;  /* 0x0000000200037305 */ /* 0x000064000021f000 */
[----:B0-----:R-:W-:Y:S02]  /*04c0*/  IMAD.MOV.U32 R2, RZ, RZ, RZ ;  /* 0x000000ffff027224 */ /* 0x001fe400078e00ff */
[----:B-1----:R-:W-:-:S04]  /*04d0*/  IMAD.MOV R4, RZ, RZ, -R3 ;  /* 0x000000ffff047224 */ /* 0x002fc800078e0a03 */
[----:B------:R-:W-:Y:S02]  /*04e0*/  IMAD R9, R4, R7, RZ ;  /* 0x0000000704097224 */ /* 0x000fe400078e02ff */
[----:B------:R-:W-:Y:S02]  /*04f0*/  IMAD.MOV.U32 R4, RZ, RZ, R8 ;  /* 0x000000ffff047224 */ /* 0x000fe400078e0008 */
[----:B------:R-:W-:-:S06]  /*0500*/  IMAD.HI.U32 R3, R3, R9, R2 ;  /* 0x0000000903037227 */ /* 0x000fcc00078e0002 */
[----:B------:R-:W-:-:S04]  /*0510*/  IMAD.HI.U32 R3, R3, R4, RZ ;  /* 0x0000000403037227 */ /* 0x000fc800078e00ff */
[----:B------:R-:W-:Y:S01]  /*0520*/  IMAD R0, R3, R0, R4 ;  /* 0x0000000003007224 */ /* 0x000fe200078e0204 */
[----:B------:R-:W-:Y:S01]  /*0530*/  IABS R4, R93 ;  /* 0x0000005d00047213 */ /* 0x000fe20000000000 */
[----:B------:R-:W-:Y:S03]  /*0540*/  BAR.SYNC.DEFER_BLOCKING 0x0 ;  /* 0x0000000000007b1d */ /* 0x000fe60000010000 */
[----:B------:R-:W-:-:S13]  /*0550*/  ISETP.GT.U32.AND P1, PT, R7, R0, PT ;  /* 0x000000000700720c */ /* 0x000fda0003f24070 */
[----:B------:R-:W-:Y:S02]  /*0560*/  @!P1 IMAD.IADD R0, R0, 0x1, -R7 ;  /* 0x0000000100009824 */ /* 0x000fe400078e0a07 */
[----:B------:R-:W-:Y:S01]  /*0570*/  @!P1 VIADD R3, R3, 0x1 ;  /* 0x0000000103039836 */ /* 0x000fe20000000000 */
[----:B------:R-:W-:Y:S02]  /*0580*/  ISETP.NE.AND P1, PT, R5, RZ, PT ;  /* 0x000000ff0500720c */ /* 0x000fe40003f25270 */
[----:B------:R-:W-:Y:S02]  /*0590*/  ISETP.GE.U32.AND P0, PT, R0, R7, PT ;  /* 0x000000070000720c */ /* 0x000fe40003f06070 */
[----:B------:R-:W-:-:S04]  /*05a0*/  LOP3.LUT R0, R6, R5, RZ, 0x3c, !PT ;  /* 0x0000000506007212 */ /* 0x000fc800078e3cff */
[----:B------:R-:W-:Y:S01]  /*05b0*/  ISETP.GE.AND P2, PT, R0, RZ, PT ;  /* 0x000000ff0000720c */ /* 0x000fe20003f46270 */
[----:B------:R-:W-:-:S06]  /*05c0*/  VIADD R0, R92, 0x3f ;  /* 0x0000003f5c007836 */ /* 0x000fcc0000000000 */
[----:B------:R-:W-:-:S04]  /*05d0*/  @P0 VIADD R3, R3, 0x1 ;  /* 0x0000000103030836 */ /* 0x000fc80000000000 */
[----:B------:R-:W-:Y:S01]  /*05e0*/  IMAD.MOV.U32 R18, RZ, RZ, R3 ;  /* 0x000000ffff127224 */ /* 0x000fe200078e0003 */
[----:B------:R-:W-:-:S03]  /*05f0*/  SHF.R.S32.HI R3, RZ, 0x1f, R0 ;  /* 0x0000001fff037819 */ /* 0x000fc60000011400 */
[----:B------:R-:W-:Y:S01]  /*0600*/  @!P2 IMAD.MOV R18, RZ, RZ, -R18 ;  /* 0x000000ffff12a224 */ /* 0x000fe200078e0a12 */
[----:B------:R-:W-:Y:S02]  /*0610*/  LEA.HI R3, R3, R0, RZ, 0x6 ;  /* 0x0000000003037211 */ /* 0x000fe400078f30ff */
[----:B------:R-:W-:-:S04]  /*0620*/  @!P1 LOP3.LUT R18, RZ, R5, RZ, 0x33, !PT ;  /* 0x00000005ff129212 */ /* 0x000fc800078e33ff */
[----:B------:R-:W-:Y:S01]  /*0630*/  LEA.HI.SX32 R3, R3, -R18, 0x1a ;  /* 0x8000001203037211 */ /* 0x000fe200078fd2ff */
[----:B------:R-:W-:-:S03]  /*0640*/  IMAD.MOV R7, RZ, RZ, -R18 ;  /* 0x000000ffff077224 */ /* 0x000fc600078e0a12 */
[----:B------:R-:W-:Y:S01]  /*0650*/  VIMNMX R11, PT, PT, R3, 0x1, PT ;  /* 0x00000001030b7848 */ /* 0x000fe20003fe0100 */
[----:B------:R-:W-:Y:S02]  /*0660*/  IMAD R8, R5, R7, R6 ;  /* 0x0000000705087224 */ /* 0x000fe400078e0206 */
[----:B------:R-:W0:Y:S01]  /*0670*/  I2F.RP R5, R4 ;  /* 0x0000000400057306 */ /* 0x000e220000209400 */
[-C--:B------:R-:W-:Y:S02]  /*0680*/  IABS R9, R11.reuse ;  /* 0x0000000b00097213 */ /* 0x080fe40000000000 */
[----:B------:R-:W-:-:S05]  /*0690*/  IABS R6, R11 ;  /* 0x0000000b00067213 */ /* 0x000fca0000000000 */
[----:B------:R-:W1:Y:S08]  /*06a0*/  I2F.RP R0, R9 ;  /* 0x0000000900007306 */ /* 0x000e700000209400 */
[----:B0-----:R-:W-:Y:S08]  /*06b0*/  MUFU.RCP R5, R5 ;  /* 0x0000000500057308 */ /* 0x001ff00000001000 */
[----:B-1----:R-:W0:Y:S02]  /*06c0*/  MUFU.RCP R0, R0 ;  /* 0x0000000000007308 */ /* 0x002e240000001000 */
[----:B0-----:R-:W-:Y:S01]  /*06d0*/  VIADD R2, R0, 0xffffffe ;  /* 0x0ffffffe00027836 */ /* 0x001fe20000000000 */
[----:B------:R-:W-:-:S05]  /*06e0*/  IABS R0, R8 ;  /* 0x0000000800007213 */ /* 0x000fca0000000000 */
[----:B------:R0:W1:Y:S02]  /*06f0*/  F2I.FTZ.U32.TRUNC.NTZ R3, R2 ;  /* 0x0000000200037305 */ /* 0x000064000021f000 */
[----:B0-----:R-:W-:Y:S02]  /*0700*/  IMAD.MOV.U32 R2, RZ, RZ, RZ ;  /* 0x000000ffff027224 */ /* 0x001fe400078e00ff */
[----:B-1----:R-:W-:-:S04]  /*0710*/  IMAD.MOV R10, RZ, RZ, -R3 ;  /* 0x000000ffff0a7224 */ /* 0x002fc800078e0a03 */
[----:B------:R-:W-:-:S04]  /*0720*/  IMAD R7, R10, R9, RZ ;  /* 0x000000090a077224 */ /* 0x000fc800078e02ff */
[----:B------:R-:W-:Y:S02]  /*0730*/  IMAD.HI.U32 R2, R3, R7, R2 ;  /* 0x0000000703027227 */ /* 0x000fe400078e0002 */
[----:B------:R-:W0:Y:S02]  /*0740*/  I2F.RP R3, R75 ;  /* 0x0000004b00037306 */ /* 0x000e240000209400 */
[----:B------:R-:W-:Y:S02]  /*0750*/  IMAD.MOV.U32 R7, RZ, RZ, R0 ;  /* 0x000000ffff077224 */ /* 0x000fe400078e0000 */
[----:B------:R-:W-:Y:S02]  /*0760*/  IMAD.MOV R0, RZ, RZ, -R6 ;  /* 0x000000ffff007224 */ /* 0x000fe400078e0a06 */
[----:B------:R-:W-:-:S04]  /*0770*/  IMAD.HI.U32 R2, R2, R7, RZ ;  /* 0x0000000702027227 */ /* 0x000fc800078e00ff */
[----:B------:R-:W-:Y:S02]  /*0780*/  IMAD R0, R2, R0, R7 ;  /* 0x0000000002007224 */ /* 0x000fe400078e0207 */
[----:B------:R-:W-:Y:S01]  /*0790*/  VIADD R6, R5, 0xffffffe ;  /* 0x0ffffffe05067836 */ /* 0x000fe20000000000 */
[----:B------:R-:W-:Y:S02]  /*07a0*/  SHF.R.U32.HI R5, RZ, 0x6, R66 ;  /* 0x00000006ff057819 */ /* 0x000fe40000011642 */
[----:B------:R-:W-:Y:S01]  /*07b0*/  ISETP.GT.U32.AND P1, PT, R9, R0, PT ;  /* 0x000000000900720c */ /* 0x000fe20003f24070 */
[----:B0-----:R-:W0:Y:S01]  /*07c0*/  MUFU.RCP R3, R3 ;  /* 0x0000000300037308 */ /* 0x001e220000001000 */
[----:B------:R-:W-:-:S04]  /*07d0*/  SGXT.U32 R5, R5, 0x1 ;  /* 0x000000010505781a */ /* 0x000fc80000000000 */
[C---:B------:R-:W-:Y:S02]  /*07e0*/  LOP3.LUT R229, R5.reuse, 0x8, RZ, 0xfc, !PT ;  /* 0x0000000805e57812 */ /* 0x040fe400078efcff */
[----:B------:R-:W-:Y:S01]  /*07f0*/  LOP3.LUT R227, R5, 0xa, RZ, 0xfc, !PT ;  /* 0x0000000a05e37812 */ /* 0x000fe200078efcff */
[----:B------:R1:W2:Y:S04]  /*0800*/  F2I.FTZ.U32.TRUNC.NTZ R7, R6 ;  /* 0x0000000600077305 */ /* 0x0002a8000021f000 */
[----:B------:R-:W-:Y:S02]  /*0810*/  @!P1 IMAD.IADD R0, R0, 0x1, -R9 ;  /* 0x0000000100009824 */ /* 0x000fe400078e0a09 */
[----:B------:R-:W-:Y:S01]  /*0820*/  @!P1 VIADD R2, R2, 0x1 ;  /* 0x0000000102029836 */ /* 0x000fe20000000000 */
[----:B------:R-:W-:-:S02]  /*0830*/  ISETP.NE.AND P1, PT, R11, RZ, PT ;  /* 0x000000ff0b00720c */ /* 0x000fc40003f25270 */
[----:B------:R-:W-:Y:S01]  /*0840*/  ISETP.GE.U32.AND P0, PT, R0, R9, PT ;  /* 0x000000090000720c */ /* 0x000fe20003f06070 */
[----:B0-----:R-:W-:Y:S01]  /*0850*/  VIADD R3, R3, 0xffffffe ;  /* 0x0ffffffe03037836 */ /* 0x001fe20000000000 */
[----:B------:R-:W-:Y:S01]  /*0860*/  LOP3.LUT R0, R8, R11, RZ, 0x3c, !PT ;  /* 0x0000000b08007212 */ /* 0x000fe200078e3cff */
[----:B-1----:R-:W-:-:S03]  /*0870*/  IMAD.MOV.U32 R6, RZ, RZ, RZ ;  /* 0x000000ffff067224 */ /* 0x002fc600078e00ff */
[----:B------:R-:W-:Y:S01]  /*0880*/  ISETP.GE.AND P2, PT, R0, RZ, PT ;  /* 0x000000ff0000720c */ /* 0x000fe20003f46270 */
[--C-:B--2---:R-:W-:Y:S01]  /*0890*/  IMAD.MOV R9, RZ, RZ, -R7.reuse ;  /* 0x000000ffff097224 */ /* 0x104fe200078e0a07 */
[----:B------:R-:W0:Y:S03]  /*08a0*/  F2I.FTZ.U32.TRUNC.NTZ R3, R3 ;  /* 0x0000000300037305 */ /* 0x000e26000021f000 */
[----:B------:R-:W-:Y:S02]  /*08b0*/  IMAD R9, R9, R4, RZ ;  /* 0x0000000409097224 */ /* 0x000fe400078e02ff */
[----:B------:R-:W-:Y:S02]  /*08c0*/  @P0 VIADD R2, R2, 0x1 ;  /* 0x0000000102020836 */ /* 0x000fe40000000000 */
[----:B------:R-:W-:-:S04]  /*08d0*/  IMAD.HI.U32 R7, R7, R9, R6 ;  /* 0x0000000907077227 */ /* 0x000fc800078e0006 */
[----:B------:R-:W-:Y:S01]  /*08e0*/  @!P2 IMAD.MOV R2, RZ, RZ, -R2 ;  /* 0x000000ffff02a224 */ /* 0x000fe200078e0a02 */
[----:B------:R-:W-:Y:S01]  /*08f0*/  @!P1 LOP3.LUT R2, RZ, R11, RZ, 0x33, !PT ;  /* 0x0000000bff029212 */ /* 0x000fe200078e33ff */
[----:B0-----:R-:W-:-:S04]  /*0900*/  IMAD.MOV R20, RZ, RZ, -R3 ;  /* 0x000000ffff147224 */ /* 0x001fc800078e0a03 */
[----:B------:R-:W-:Y:S02]  /*0910*/  IMAD.SHL.U32 R10, R2, 0x40, RZ ;  /* 0x00000040020a7824 */ /* 0x000fe400078e00ff */
[----:B------:R-:W-:Y:S02]  /*0920*/  IMAD.MOV R0, RZ, RZ, -R2 ;  /* 0x000000ffff007224 */ /* 0x000fe400078e0a02 */
[----:B------:R-:W-:Y:S01]  /*0930*/  IMAD.MOV.U32 R2, RZ, RZ, RZ ;  /* 0x000000ffff027224 */ /* 0x000fe200078e00ff */
[C-C-:B------:R-:W-:Y:S01]  /*0940*/  LOP3.LUT R64, R10.reuse, 0x2, R5.reuse, 0xfe, !PT ;  /* 0x000000020a407812 */ /* 0x140fe200078efe05 */
[----:B------:R-:W-:Y:S01]  /*0950*/  IMAD R0, R11, R0, R8 ;  /* 0x000000000b007224 */ /* 0x000fe200078e0208 */
[----:B------:R-:W-:Y:S01]  /*0960*/  LOP3.LUT R65, R10, R5, RZ, 0xfc, !PT ;  /* 0x000000050a417212 */ /* 0x000fe200078efcff */
[----:B------:R-:W-:Y:S01]  /*0970*/  IMAD R11, R20, R75, RZ ;  /* 0x0000004b140b7224 */ /* 0x000fe200078e02ff */
[C---:B------:R-:W-:Y:S02]  /*0980*/  LOP3.LUT R63, R10.reuse, 0x4, R5, 0xfe, !PT ;  /* 0x000000040a3f7812 */ /* 0x040fe400078efe05 */
[----:B------:R-:W-:Y:S01]  /*0990*/  IABS R14, R64 ;  /* 0x00000040000e7213 */ /* 0x000fe20000000000 */
[----:B------:R-:W-:Y:S01]  /*09a0*/  IMAD.HI.U32 R2, R3, R11, R2 ;  /* 0x0000000b03027227 */ /* 0x000fe200078e0002 */
[----:B------:R-:W-:-:S02]  /*09b0*/  LOP3.LUT R60, R10, 0xa, R5, 0xfe, !PT ;  /* 0x0000000a0a3c7812 */ /* 0x000fc400078efe05 */
[----:B------:R-:W-:Y:S01]  /*09c0*/  IABS R12, R65 ;  /* 0x00000041000c7213 */ /* 0x000fe20000000000 */
[C---:B------:R-:W-:Y:S01]  /*09d0*/  IMAD.HI.U32 R8, R7.reuse, R14, RZ ;  /* 0x0000000e07087227 */ /* 0x040fe200078e00ff */
[----:B------:R-:W-:Y:S02]  /*09e0*/  IABS R16, R63 ;  /* 0x0000003f00107213 */ /* 0x000fe40000000000 */
[----:B------:R-:W-:Y:S01]  /*09f0*/  IABS R21, R60 ;  /* 0x0000003c00157213 */ /* 0x000fe20000000000 */
[C---:B------:R-:W-:Y:S01]  /*0a00*/  IMAD.HI.U32 R6, R7.reuse, R12, RZ ;  /* 0x0000000c07067227 */ /* 0x040fe200078e00ff */
[C-C-:B------:R-:W-:Y:S02]  /*0a10*/  LOP3.LUT R55, R10.reuse, 0x14, R5.reuse, 0xfe, !PT ;  /* 0x000000140a377812 */ /* 0x140fe400078efe05 */
[C-C-:B------:R-:W-:Y:S01]  /*0a20*/  LOP3.LUT R58, R10.reuse, 0xe, R5.reuse, 0xfe, !PT ;  /* 0x0000000e0a3a7812 */ /* 0x140fe200078efe05 */
[----:B------:R-:W-:Y:S01]  /*0a30*/  IMAD.HI.U32 R9, R7, R16, RZ ;  /* 0x0000001007097227 */ /* 0x000fe200078e00ff */
[----:B------:R-:W-:-:S02]  /*0a40*/  LOP3.LUT R62, R10, 0x6, R5, 0xfe, !PT ;  /* 0x000000060a3e7812 */ /* 0x000fc400078efe05 */
[----:B------:R-:W-:Y:S01]  /*0a50*/  IABS R31, R55 ;  /* 0x00000037001f7213 */ /* 0x000fe20000000000 */
[----:B------:R-:W-:Y:S01]  /*0a60*/  IMAD.MOV R15, RZ, RZ, -R8 ;  /* 0x000000ffff0f7224 */ /* 0x000fe200078e0a08 */
[C-C-:B------:R-:W-:Y:S01]  /*0a70*/  LOP3.LUT R61, R10.reuse, 0x8, R5.reuse, 0xfe, !PT ;  /* 0x000000080a3d7812 */ /* 0x140fe200078efe05 */
[C---:B------:R-:W-:Y:S01]  /*0a80*/  IMAD.HI.U32 R8, R7.reuse, R21, RZ ;  /* 0x0000001507087227 */ /* 0x040fe200078e00ff */
[----:B------:R-:W-:Y:S02]  /*0a90*/  IABS R25, R58 ;  /* 0x0000003a00197213 */ /* 0x000fe40000000000 */
[----:B------:R-:W-:Y:S01]  /*0aa0*/  IABS R19, R61 ;  /* 0x0000003d00137213 */ /* 0x000fe20000000000 */
[----:B------:R-:W-:Y:S01]  /*0ab0*/  IMAD.MOV R13, RZ, RZ, -R6 ;  /* 0x000000ffff0d7224 */ /* 0x000fe200078e0a06 */
[C---:B------:R-:W-:Y:S01]  /*0ac0*/  LOP3.LUT R50, R10.reuse, 0x1e, R5, 0xfe, !PT ;  /* 0x0000001e0a327812 */ /* 0x040fe200078efe05 */
[----:B------:R-:W-:Y:S01]  /*0ad0*/  IMAD.MOV R17, RZ, RZ, -R9 ;  /* 0x000000ffff117224 */ /* 0x000fe200078e0a09 */
[C-C-:B------:R-:W-:Y:S01]  /*0ae0*/  LOP3.LUT R53, R10.reuse, 0x18, R5.reuse, 0xfe, !PT ;  /* 0x000000180a357812 */ /* 0x140fe200078efe05 */
[----:B------:R-:W-:Y:S01]  /*0af0*/  IMAD.MOV R8, RZ, RZ, -R8 ;  /* 0x000000ffff087224 */ /* 0x000fe200078e0a08 */
[----:B------:R-:W-:Y:S01]  /*0b00*/  LOP3.LUT R57, R10, 0x10, R5, 0xfe, !PT ;  /* 0x000000100a397812 */ /* 0x000fe200078efe05 */
[C---:B------:R-:W-:Y:S01]  /*0b10*/  IMAD R9, R4.reuse, R13, R12 ;  /* 0x0000000d04097224 */ /* 0x040fe200078e020c */
[----:B------:R-:W-:Y:S01]  /*0b20*/  IABS R71, R50 ;  /* 0x0000003200477213 */ /* 0x000fe20000000000 */
[C---:B------:R-:W-:Y:S01]  /*0b30*/  IMAD R13, R4.reuse, R17, R16 ;  /* 0x00000011040d7224 */ /* 0x040fe200078e0210 */
[----:B------:R-:W-:Y:S01]  /*0b40*/  IABS R17, R62 ;  /* 0x0000003e00117213 */ /* 0x000fe20000000000 */
[----:B------:R-:W-:Y:S01]  /*0b50*/  IMAD R21, R4, R8, R21 ;  /* 0x0000000804157224 */ /* 0x000fe200078e0215 */
[----:B------:R-:W-:Y:S01]  /*0b60*/  LOP3.LUT R56, R10, 0x12, R5, 0xfe, !PT ;  /* 0x000000120a387812 */ /* 0x000fe200078efe05 */
[----:B------:R-:W-:Y:S01]  /*0b70*/  IMAD R11, R4, R15, R14 ;  /* 0x0000000f040b7224 */ /* 0x000fe200078e020e */
[----:B------:R-:W-:Y:S01]  /*0b80*/  IABS R35, R53 ;  /* 0x0000003500237213 */ /* 0x000fe20000000000 */
[----:B------:R-:W-:Y:S01]  /*0b90*/  IMAD.HI.U32 R8, R7, R31, RZ ;  /* 0x0000001f07087227 */ /* 0x000fe200078e00ff */
[----:B------:R-:W-:-:S02]  /*0ba0*/  IABS R27, R57 ;  /* 0x00000039001b7213 */ /* 0x000fc40000000000 */
[----:B------:R-:W-:Y:S01]  /*0bb0*/  IABS R29, R56 ;  /* 0x00000038001d7213 */ /* 0x000fe20000000000 */
[C---:B------:R-:W-:Y:S01]  /*0bc0*/  IMAD.HI.U32 R14, R7.reuse, R25, RZ ;  /* 0x00000019070e7227 */ /* 0x040fe200078e00ff */
[C-C-:B------:R-:W-:Y:S02]  /*0bd0*/  LOP3.LUT R45, R10.reuse, 0x28, R5.reuse, 0xfe, !PT ;  /* 0x000000280a2d7812 */ /* 0x140fe400078efe05 */
[--C-:B------:R-:W-:Y:S01]  /*0be0*/  LOP3.LUT R48, R10, 0x22, R5.reuse, 0xfe, !PT ;  /* 0x000000220a307812 */ /* 0x100fe200078efe05 */
[----:B------:R-:W-:Y:S01]  /*0bf0*/  IMAD.IADD R3, R18, 0x1, R0 ;  /* 0x0000000112037824 */ /* 0x000fe200078e0200 */
[C-C-:B------:R-:W-:Y:S01]  /*0c00*/  LOP3.LUT R52, R10.reuse, 0x1a, R5.reuse, 0xfe, !PT ;  /* 0x0000001a0a347812 */ /* 0x140fe200078efe05 */
[C---:B------:R-:W-:Y:S01]  /*0c10*/  IMAD.HI.U32 R0, R7.reuse, R17, RZ ;  /* 0x0000001107007227 */ /* 0x040fe200078e00ff */
[----:B------:R-:W-:Y:S02]  /*0c20*/  IABS R91, R45 ;  /* 0x0000002d005b7213 */ /* 0x000fe40000000000 */
[----:B------:R-:W-:Y:S01]  /*0c30*/  LOP3.LUT R51, R10, 0x1c, R5, 0xfe, !PT ;  /* 0x0000001c0a337812 */ /* 0x000fe200078efe05 */
[----:B------:R-:W-:Y:S01]  /*0c40*/  IMAD.MOV R8, RZ, RZ, -R8 ;  /* 0x000000ffff087224 */ /* 0x000fe200078e0a08 */
[----:B------:R-:W-:Y:S01]  /*0c50*/  IABS R85, R48 ;  /* 0x0000003000557213 */ /* 0x000fe20000000000 */
[----:B------:R-:W-:Y:S01]  /*0c60*/  IMAD.HI.U32 R6, R7, R19, RZ ;  /* 0x0000001307067227 */ /* 0x000fe200078e00ff */
[----:B------:R-:W-:-:S02]  /*0c70*/  IABS R67, R52 ;  /* 0x0000003400437213 */ /* 0x000fc40000000000 */
[----:B------:R-:W-:Y:S01]  /*0c80*/  IABS R69, R51 ;  /* 0x0000003300457213 */ /* 0x000fe20000000000 */
[----:B------:R-:W-:Y:S01]  /*0c90*/  IMAD.MOV R14, RZ, RZ, -R14 ;  /* 0x000000ffff0e7224 */ /* 0x000fe200078e0a0e */
[C-C-:B------:R-:W-:Y:S01]  /*0ca0*/  LOP3.LUT R43, R10.reuse, 0x2c, R5.reuse, 0xfe, !PT ;  /* 0x0000002c0a2b7812 */ /* 0x140fe200078efe05 */
[----:B------:R-:W-:Y:S01]  /*0cb0*/  IMAD.MOV R0, RZ, RZ, -R0 ;  /* 0x000000ffff007224 */ /* 0x000fe200078e0a00 */
[----:B------:R-:W-:Y:S01]  /*0cc0*/  LOP3.LUT R47, R10, 0x24, R5, 0xfe, !PT ;  /* 0x000000240a2f7812 */ /* 0x000fe200078efe05 */
[----:B------:R-:W-:Y:S01]  /*0cd0*/  IMAD R31, R4, R8, R31 ;  /* 0x00000008041f7224 */ /* 0x000fe200078e021f */
[----:B------:R-:W-:Y:S01]  /*0ce0*/  LOP3.LUT R46, R10, 0x26, R5, 0xfe, !PT ;  /* 0x000000260a2e7812 */ /* 0x000fe200078efe05 */
[----:B------:R-:W-:Y:S01]  /*0cf0*/  IMAD.MOV R6, RZ, RZ, -R6 ;  /* 0x000000ffff067224 */ /* 0x000fe200078e0a06 */
[----:B------:R-:W-:Y:S01]  /*0d00*/  IABS R97, R43 ;  /* 0x0000002b00617213 */ /* 0x000fe20000000000 */
[----:B------:R-:W-:Y:S01]  /*0d10*/  IMAD R25, R4, R14, R25 ;  /* 0x0000000e04197224 */ /* 0x000fe200078e0219 */
[----:B------:R-:W-:Y:S01]  /*0d20*/  IABS R87, R47 ;  /* 0x0000002f00577213 */ /* 0x000fe20000000000 */
[----:B------:R-:W-:Y:S01]  /*0d30*/  IMAD.HI.U32 R8, R7, R71, RZ ;  /* 0x0000004707087227 */ /* 0x000fe200078e00ff */
[----:B------:R-:W-:-:S02]  /*0d40*/  IABS R89, R46 ;  /* 0x0000002e00597213 */ /* 0x000fc40000000000 */
[C-C-:B------:R-:W-:Y:S01]  /*0d50*/  LOP3.LUT R42, R10.reuse, 0x2e, R5.reuse, 0xfe, !PT ;  /* 0x0000002e0a2a7812 */ /* 0x140fe200078efe05 */
[C---:B------:R-:W-:Y:S01]  /*0d60*/  IMAD.HI.U32 R14, R7.reuse, R35, RZ ;  /* 0x00000023070e7227 */ /* 0x040fe200078e00ff */
[----:B------:R-:W-:Y:S02]  /*0d70*/  LOP3.LUT R40, R10, 0x32, R5, 0xfe, !PT ;  /* 0x000000320a287812 */ /* 0x000fe400078efe05 */
[----:B------:R-:W-:Y:S01]  /*0d80*/  IABS R99, R42 ;  /* 0x0000002a00637213 */ /* 0x000fe20000000000 */
[----:B------:R-:W-:Y:S01]  /*0d90*/  IMAD R17, R4, R0, R17 ;  /* 0x0000000004117224 */ /* 0x000fe200078e0211 */
[----:B------:R-:W-:Y:S01]  /*0da0*/  IABS R103, R40 ;  /* 0x0000002800677213 */ /* 0x000fe20000000000 */
[C---:B------:R-:W-:Y:S01]  /*0db0*/  IMAD.HI.U32 R0, R7.reuse, R27, RZ ;  /* 0x0000001b07007227 */ /* 0x040fe200078e00ff */
[----:B------:R-:W-:Y:S02]  /*0dc0*/  LOP3.LUT R59, R10, 0xc, R5, 0xfe, !PT ;  /* 0x0000000c0a3b7812 */ /* 0x000fe400078efe05 */
[C---:B------:R-:W-:Y:S01]  /*0dd0*/  ISETP.GT.U32.AND P5, PT, R4.reuse, R9, PT ;  /* 0x000000090400720c */ /* 0x040fe20003fa4070 */
[C---:B------:R-:W-:Y:S01]  /*0de0*/  IMAD R19, R4.reuse, R6, R19 ;  /* 0x0000000604137224 */ /* 0x040fe200078e0213 */
[----:B------:R-:W-:Y:S01]  /*0df0*/  IABS R23, R59 ;  /* 0x0000003b00177213 */ /* 0x000fe20000000000 */
[----:B------:R-:W-:Y:S01]  /*0e00*/  IMAD.MOV R8, RZ, RZ, -R8 ;  /* 0x000000ffff087224 */ /* 0x000fe200078e0a08 */
[C---:B------:R-:W-:Y:S01]  /*0e10*/  ISETP.GT.U32.AND P3, PT, R4.reuse, R13, PT ;  /* 0x0000000d0400720c */ /* 0x040fe20003f64070 */
[----:B------:R-:W-:Y:S01]  /*0e20*/  IMAD.HI.U32 R6, R7, R29, RZ ;  /* 0x0000001d07067227 */ /* 0x000fe200078e00ff */
[----:B------:R-:W-:-:S02]  /*0e30*/  ISETP.GT.U32.AND P4, PT, R4, R11, PT ;  /* 0x0000000b0400720c */ /* 0x000fc40003f84070 */
[C---:B------:R-:W-:Y:S01]  /*0e40*/  ISETP.GT.U32.AND P6, PT, R4.reuse, R19, PT ;  /* 0x000000130400720c */ /* 0x040fe20003fc4070 */
[----:B------:R-:W-:Y:S01]  /*0e50*/  IMAD.MOV R14, RZ, RZ, -R14 ;  /* 0x000000ffff0e7224 */ /* 0x000fe200078e0a0e */
[----:B------:R-:W-:Y:S01]  /*0e60*/  ISETP.GT.U32.AND P1, PT, R4, R21, PT ;  /* 0x000000150400720c */ /* 0x000fe20003f24070 */
        /* <DEDUP_REMOVED lines=9> */
[----:B------:R-:W-:-:S02]  /*0f00*/  LOP3.LUT R44, R10, 0x2a, R5, 0xfe, !PT ;  /* 0x0000002a0a2c7812 */ /* 0x000fc400078efe05 */
[C-C-:B------:R-:W-:Y:S01]  /*0f10*/  LOP3.LUT R39, R10.reuse, 0x34, R5.reuse, 0xfe, !PT ;  /* 0x000000340a277812 */ /* 0x140fe200078efe05 */
[C---:B------:R-:W-:Y:S01]  /*0f20*/  IMAD.HI.U32 R14, R7.reuse, R85, RZ ;  /* 0x00000055070e7227 */ /* 0x040fe200078e00ff */
[----:B------:R-:W-:Y:S02]  /*0f30*/  IABS R95, R44 ;  /* 0x0000002c005f7213 */ /* 0x000fe40000000000 */
[----:B------:R-:W-:Y:S01]  /*0f40*/  LOP3.LUT R41, R10, 0x30, R5, 0xfe, !PT ;  /* 0x000000300a297812 */ /* 0x000fe200078efe05 */
[----:B------:R-:W-:Y:S01]  /*0f50*/  IMAD R27, R4, R0, R27 ;  /* 0x00000000041b7224 */ /* 0x000fe200078e021b */
[----:B------:R-:W-:Y:S01]  /*0f60*/  IABS R105, R39 ;  /* 0x0000002700697213 */ /* 0x000fe20000000000 */
[C---:B------:R-:W-:Y:S01]  /*0f70*/  IMAD.HI.U32 R0, R7.reuse, R67, RZ ;  /* 0x0000004307007227 */ /* 0x040fe200078e00ff */
[----:B------:R-:W-:Y:S02]  /*0f80*/  IABS R101, R41 ;  /* 0x0000002900657213 */ /* 0x000fe40000000000 */
[----:B------:R-:W-:Y:S01]  /*0f90*/  LOP3.LUT R36, R10, 0x38, R5, 0xfe, !PT ;  /* 0x000000380a247812 */ /* 0x000fe200078efe05 */
[----:B------:R-:W-:Y:S01]  /*0fa0*/  IMAD R29, R4, R6, R29 ;  /* 0x00000006041d7224 */ /* 0x000fe200078e021d */
[----:B------:R-:W-:Y:S01]  /*0fb0*/  LOP3.LUT R37, R10, 0x36, R5, 0xfe, !PT ;  /* 0x000000360a257812 */ /* 0x000fe200078efe05 */
[----:B------:R-:W-:Y:S01]  /*0fc0*/  IMAD.MOV R8, RZ, RZ, -R8 ;  /* 0x000000ffff087224 */ /* 0x000fe200078e0a08 */
[----:B------:R-:W-:Y:S01]  /*0fd0*/  IABS R125, R36 ;  /* 0x00000024007d7213 */ /* 0x000fe20000000000 */
[----:B------:R-:W-:Y:S01]  /*0fe0*/  IMAD.HI.U32 R6, R7, R69, RZ ;  /* 0x0000004507067227 */ /* 0x000fe200078e00ff */
[----:B------:R-:W-:-:S03]  /*0ff0*/  IABS R123, R37 ;  /* 0x00000025007b7213 */ /* 0x000fc60000000000 */
[----:B------:R-:W-:Y:S02]  /*1000*/  IMAD.MOV R14, RZ, RZ, -R14 ;  /* 0x000000ffff0e7224 */ /* 0x000fe400078e0a0e */
[----:B------:R-:W-:Y:S02]  /*1010*/  IMAD.MOV R0, RZ, RZ, -R0 ;  /* 0x000000ffff007224 */ /* 0x000fe400078e0a00 */
[----:B------:R-:W-:Y:S01]  /*1020*/  IMAD R91, R4, R8, R91 ;  /* 0x00000008045b7224 */ /* 0x000fe200078e025b */
[----:B------:R-:W-:Y:S01]  /*1030*/  LOP3.LUT R8, R66, 0x3f, RZ, 0xc0, !PT ;  /* 0x0000003f42087812 */ /* 0x000fe200078ec0ff */
[----:B------:R-:W-:Y:S02]  /*1040*/  IMAD.MOV R6, RZ, RZ, -R6 ;  /* 0x000000ffff067224 */ /* 0x000fe400078e0a06 */
[----:B------:R-:W-:Y:S02]  /*1050*/  IMAD R85, R4, R14, R85 ;  /* 0x0000000e04557224 */ /* 0x000fe400078e0255 */
[----:B------:R-:W-:-:S04]  /*1060*/  IMAD.HI.U32 R14, R7, R97, RZ ;  /* 0x00000061070e7227 */ /* 0x000fc800078e00ff */
[----:B------:R-:W-:Y:S02]  /*1070*/  IMAD R67, R4, R0, R67 ;  /* 0x0000000004437224 */ /* 0x000fe400078e0243 */
[----:B------:R-:W-:-:S04]  /*1080*/  IMAD.HI.U32 R0, R7, R87, RZ ;  /* 0x0000005707007227 */ /* 0x000fc800078e00ff */
[----:B------:R-:W-:Y:S02]  /*1090*/  IMAD R69, R4, R6, R69 ;  /* 0x0000000604457224 */ /* 0x000fe400078e0245 */
[----:B------:R-:W-:-:S04]  /*10a0*/  IMAD.HI.U32 R6, R7, R89, RZ ;  /* 0x0000005907067227 */ /* 0x000fc800078e00ff */
[----:B------:R-:W-:Y:S02]  /*10b0*/  IMAD.MOV R14, RZ, RZ, -R14 ;  /* 0x000000ffff0e7224 */ /* 0x000fe400078e0a0e */
[----:B------:R-:W-:Y:S02]  /*10c0*/  IMAD R38, R3, 0x40, R8 ;  /* 0x0000004003267824 */ /* 0x000fe400078e0208 */
[----:B------:R-:W-:Y:S02]  /*10d0*/  IMAD.MOV R0, RZ, RZ, -R0 ;  /* 0x000000ffff007224 */ /* 0x000fe400078e0a00 */
[----:B------:R-:W-:Y:S02]  /*10e0*/  IMAD.MOV R6, RZ, RZ, -R6 ;  /* 0x000000ffff067224 */ /* 0x000fe400078e0a06 */
[C---:B------:R-:W-:Y:S01]  /*10f0*/  IMAD R97, R4.reuse, R14, R97 ;  /* 0x0000000e04617224 */ /* 0x040fe200078e0261 */
[----:B------:R-:W-:Y:S01]  /*1100*/  IABS R14, R38 ;  /* 0x00000026000e7213 */ /* 0x000fe20000000000 */
[----:B------:R-:W-:-:S02]  /*1110*/  IMAD R87, R4, R0, R87 ;  /* 0x0000000004577224 */ /* 0x000fc400078e0257 */
[----:B------:R-:W-:-:S04]  /*1120*/  IMAD.HI.U32 R0, R7, R99, RZ ;  /* 0x0000006307007227 */ /* 0x000fc800078e00ff */
[----:B------:R-:W-:Y:S02]  /*1130*/  IMAD R89, R4, R6, R89 ;  /* 0x0000000604597224 */ /* 0x000fe400078e0259 */
[----:B------:R-:W-:-:S04]  /*1140*/  IMAD.HI.U32 R6, R7, R103, RZ ;  /* 0x0000006707067227 */ /* 0x000fc800078e00ff */
[----:B------:R-:W-:-:S04]  /*1150*/  IMAD.HI.U32 R2, R2, R14, RZ ;  /* 0x0000000e02027227 */ /* 0x000fc800078e00ff */
[----:B------:R-:W-:Y:S02]  /*1160*/  IMAD.MOV R0, RZ, RZ, -R0 ;  /* 0x000000ffff007224 */ /* 0x000fe400078e0a00 */
[----:B------:R-:W-:Y:S02]  /*1170*/  IMAD.MOV R6, RZ, RZ, -R6 ;  /* 0x000000ffff067224 */ /* 0x000fe400078e0a06 */
[----:B------:R-:W-:Y:S02]  /*1180*/  IMAD.MOV R2, RZ, RZ, -R2 ;  /* 0x000000ffff027224 */ /* 0x000fe400078e0a02 */
[----:B------:R-:W-:Y:S01]  /*1190*/  IMAD R99, R4, R0, R99 ;  /* 0x0000000004637224 */ /* 0x000fe200078e0263 */
[----:B------:R-:W-:Y:S01]  /*11a0*/  LOP3.LUT R0, R10, 0x3e, R5, 0xfe, !PT ;  /* 0x0000003e0a007812 */ /* 0x000fe200078efe05 */
[----:B------:R-:W-:Y:S02]  /*11b0*/  IMAD R103, R4, R6, R103 ;  /* 0x0000000604677224 */ /* 0x000fe400078e0267 */
[----:B------:R-:W-:Y:S01]  /*11c0*/  IMAD R6, R75, R2, R14 ;  /* 0x000000024b067224 */ /* 0x000fe200078e020e */
[----:B------:R-:W-:Y:S01]  /*11d0*/  IABS R131, R0 ;  /* 0x0000000000837213 */ /* 0x000fe20000000000 */
[----:B------:R-:W-:Y:S01]  /*11e0*/  IMAD.HI.U32 R12, R7, R23, RZ ;  /* 0x00000017070c7227 */ /* 0x000fe200078e00ff */
[----:B------:R-:W-:-:S02]  /*11f0*/  LOP3.LUT R2, R10, 0x3c, R5, 0xfe, !PT ;  /* 0x0000003c0a027812 */ /* 0x000fc400078efe05 */
[----:B------:R-:W-:Y:S01]  /*1200*/  ISETP.GT.U32.AND P0, PT, R75, R6, PT ;  /* 0x000000064b00720c */ /* 0x000fe20003f04070 */
[----:B------:R-:W-:Y:S01]  /*1210*/  IMAD.HI.U32 R15, R7, R131, RZ ;  /* 0x00000083070f7227 */ /* 0x000fe200078e00ff */
[----:B------:R-:W-:-:S03]  /*1220*/  IABS R129, R2 ;  /* 0x0000000200817213 */ /* 0x000fc60000000000 */
[----:B------:R-:W-:Y:S02]  /*1230*/  IMAD.MOV R15, RZ, RZ, -R15 ;  /* 0x000000ffff0f7224 */ /* 0x000fe400078e0a0f */
[----:B------:R-:W-:Y:S02]  /*1240*/  IMAD.MOV R12, RZ, RZ, -R12 ;  /* 0x000000ffff0c7224 */ /* 0x000fe400078e0a0c */
[C---:B------:R-:W-:Y:S02]  /*1250*/  IMAD R131, R4.reuse, R15, R131 ;  /* 0x0000000f04837224 */ /* 0x040fe400078e0283 */
[----:B------:R-:W-:Y:S02]  /*1260*/  IMAD R23, R4, R12, R23 ;  /* 0x0000000c04177224 */ /* 0x000fe400078e0217 */
[----:B------:R-:W-:Y:S01]  /*1270*/  @!P0 IMAD.IADD R6, R6, 0x1, -R75 ;  /* 0x0000000106068824 */ /* 0x000fe200078e0a4b */
[C---:B------:R-:W-:Y:S01]  /*1280*/  ISETP.GT.U32.AND P2, PT, R4.reuse, R131, PT ;  /* 0x000000830400720c */ /* 0x040fe20003f44070 */
[--C-:B------:R-:W-:Y:S01]  /*1290*/  @!P5 IMAD.IADD R9, R9, 0x1, -R4.reuse ;  /* 0x000000010909d824 */ /* 0x100fe200078e0a04 */
[C---:B------:R-:W-:Y:S01]  /*12a0*/  ISETP.GT.U32.AND P5, PT, R4.reuse, R25, PT ;  /* 0x000000190400720c */ /* 0x040fe20003fa4070 */
[--C-:B------:R-:W-:Y:S01]  /*12b0*/  @!P3 IMAD.IADD R13, R13, 0x1, -R4.reuse ;  /* 0x000000010d0db824 */ /* 0x100fe200078e0a04 */
[----:B------:R-:W-:Y:S01]  /*12c0*/  ISETP.GT.U32.AND P0, PT, R75, R6, PT ;  /* 0x000000064b00720c */ /* 0x000fe20003f04070 */
[--C-:B------:R-:W-:Y:S01]  /*12d0*/  @!P4 IMAD.IADD R11, R11, 0x1, -R4.reuse ;  /* 0x000000010b0bc824 */ /* 0x100fe200078e0a04 */
[----:B------:R-:W-:Y:S01]  /*12e0*/  ISETP.GT.U32.AND P3, PT, R4, R9, PT ;  /* 0x000000090400720c */ /* 0x000fe20003f64070 */
[----:B------:R-:W-:-:S02]  /*12f0*/  @!P6 IMAD.IADD R19, R19, 0x1, -R4 ;  /* 0x000000011313e824 */ /* 0x000fc400078e0a04 */
[----:B------:R-:W-:-:S03]  /*1300*/  IMAD.HI.U32 R12, R7, R33, RZ ;  /* 0x00000021070c7227 */ /* 0x000fc600078e00ff */
[C---:B------:R-:W-:Y:S01]  /*1310*/  ISETP.GT.U32.AND P6, PT, R4.reuse, R19, PT ;  /* 0x000000130400720c */ /* 0x040fe20003fc4070 */
[--C-:B------:R-:W-:Y:S01]  /*1320*/  @!P2 IMAD.IADD R131, R131, 0x1, -R4.reuse ;  /* 0x000000018383a824 */ /* 0x100fe200078e0a04 */
[----:B------:R-:W-:Y:S01]  /*1330*/  ISETP.GT.U32.AND P2, PT, R4, R23, PT ;  /* 0x000000170400720c */ /* 0x000fe20003f44070 */
[--C-:B------:R-:W-:Y:S02]  /*1340*/  @!P5 IMAD.IADD R25, R25, 0x1, -R4.reuse ;  /* 0x000000011919d824 */ /* 0x100fe400078e0a04 */
[----:B------:R-:W-:Y:S01]  /*1350*/  @!P0 IMAD.IADD R6, R6, 0x1, -R75 ;  /* 0x0000000106068824 */ /* 0x000fe200078e0a4b */
[C---:B------:R-:W-:Y:S01]  /*1360*/  ISETP.GT.U32.AND P0, PT, R4.reuse, R17, PT ;  /* 0x000000110400720c */ /* 0x040fe20003f04070 */
[--C-:B------:R-:W-:Y:S01]  /*1370*/  @!P3 IMAD.IADD R9, R9, 0x1, -R4.reuse ;  /* 0x000000010909b824 */ /* 0x100fe200078e0a04 */
[C---:B------:R-:W-:Y:S01]  /*1380*/  ISETP.GT.U32.AND P4, PT, R4.reuse, R131, PT ;  /* 0x000000830400720c */ /* 0x040fe20003f84070 */
[----:B------:R-:W-:Y:S01]  /*1390*/  @!P1 IMAD.IADD R21, R21, 0x1, -R4 ;  /* 0x0000000115159824 */ /* 0x000fe200078e0a04 */
[C---:B------:R-:W-:Y:S01]  /*13a0*/  ISETP.GT.U32.AND P1, PT, R4.reuse, R13, PT ;  /* 0x0000000d0400720c */ /* 0x040fe20003f24070 */
[----:B------:R-:W-:Y:S01]  /*13b0*/  IMAD.MOV R12, RZ, RZ, -R12 ;  /* 0x000000ffff0c7224 */ /* 0x000fe200078e0a0c */
[----:B------:R-:W0:Y:S01]  /*13c0*/  LDC.64 R74, c[0x0][0x3a8] ;  /* 0x0000ea00ff4a7b82 */ /* 0x000e220000000a00 */
[--C-:B------:R-:W-:Y:S01]  /*13d0*/  @!P6 IMAD.IADD R19, R19, 0x1, -R4.reuse ;  /* 0x000000011313e824 */ /* 0x100fe200078e0a04 */
[----:B------:R-:W-:Y:S01]  /*13e0*/  ISETP.GT.U32.AND P5, PT, R4, R21, PT ;  /* 0x000000150400720c */ /* 0x000fe20003fa4070 */
[----:B------:R-:W-:-:S02]  /*13f0*/  @!P2 IMAD.IADD R23, R23, 0x1, -R4 ;  /* 0x000000011717a824 */ /* 0x000fc400078e0a04 */
[C---:B------:R-:W-:Y:S02]  /*1400*/  IMAD R33, R4.reuse, R12, R33 ;  /* 0x0000000c04217224 */ /* 0x040fe400078e0221 */
[--C-:B------:R-:W-:Y:S01]  /*1410*/  @!P0 IMAD.IADD R17, R17, 0x1, -R4.reuse ;  /* 0x0000000111118824 */ /* 0x100fe200078e0a04 */
[C---:B------:R-:W-:Y:S01]  /*1420*/  ISETP.GT.U32.AND P0, PT, R4.reuse, R11, PT ;  /* 0x0000000b0400720c */ /* 0x040fe20003f04070 */
[--C-:B------:R-:W-:Y:S01]  /*1430*/  @!P4 IMAD.IADD R131, R131, 0x1, -R4.reuse ;  /* 0x000000018383c824 */ /* 0x100fe200078e0a04 */
[C---:B------:R-:W-:Y:S01]  /*1440*/  ISETP.GT.U32.AND P3, PT, R4.reuse, R23, PT ;  /* 0x000000170400720c */ /* 0x040fe20003f64070 */
[--C-:B------:R-:W-:Y:S01]  /*1450*/  @!P1 IMAD.IADD R13, R13, 0x1, -R4.reuse ;  /* 0x000000010d0d9824 */ /* 0x100fe200078e0a04 */
[C---:B------:R-:W-:Y:S01]  /*1460*/  ISETP.GT.U32.AND P4, PT, R4.reuse, R25, PT ;  /* 0x000000190400720c */ /* 0x040fe20003f84070 */
[----:B------:R-:W-:Y:S01]  /*1470*/  IMAD.HI.U32 R12, R7, R73, RZ ;  /* 0x00000049070c7227 */ /* 0x000fe200078e00ff */
[C---:B------:R-:W-:Y:S02]  /*1480*/  ISETP.GT.U32.AND P2, PT, R4.reuse, R17, PT ;  /* 0x000000110400720c */ /* 0x040fe40003f44070 */
[C---:B------:R-:W-:Y:S01]  /*1490*/  ISETP.GT.U32.AND P6, PT, R4.reuse, R33, PT ;  /* 0x000000210400720c */ /* 0x040fe20003fc4070 */
[----:B------:R-:W-:Y:S01]  /*14a0*/  @!P5 IMAD.IADD R21, R21, 0x1, -R4 ;  /* 0x000000011515d824 */ /* 0x000fe200078e0a04 */
[C---:B------:R-:W-:Y:S01]  /*14b0*/  ISETP.GT.U32.AND P1, PT, R4.reuse, R29, PT ;  /* 0x0000001d0400720c */ /* 0x040fe20003f24070 */
[----:B------:R-:W-:Y:S01]  /*14c0*/  IMAD.MOV R12, RZ, RZ, -R12 ;  /* 0x000000ffff0c7224 */ /* 0x000fe200078e0a0c */
[C---:B------:R-:W-:Y:S01]  /*14d0*/  ISETP.GT.U32.AND P5, PT, R4.reuse, R35, PT ;  /* 0x000000230400720c */ /* 0x040fe20003fa4070 */
[--C-:B------:R-:W-:Y:S01]  /*14e0*/  @!P0 IMAD.IADD R11, R11, 0x1, -R4.reuse ;  /* 0x000000010b0b8824 */ /* 0x100fe200078e0a04 */
[C---:B------:R-:W-:Y:S01]  /*14f0*/  ISETP.GT.U32.AND P0, PT, R4.reuse, R27, PT ;  /* 0x0000001b0400720c */ /* 0x040fe20003f04070 */
[--C-:B------:R-:W-:Y:S01]  /*1500*/  @!P3 IMAD.IADD R23, R23, 0x1, -R4.reuse ;  /* 0x000000011717b824 */ /* 0x100fe200078e0a04 */
[C---:B------:R-:W-:Y:S01]  /*1510*/  ISETP.GT.U32.AND P3, PT, R4.reuse, R67, PT ;  /* 0x000000430400720c */ /* 0x040fe20003f64070 */
[--C-:B------:R-:W-:Y:S01]  /*1520*/  @!P4 IMAD.IADD R25, R25, 0x1, -R4.reuse ;  /* 0x000000011919c824 */ /* 0x100fe200078e0a04 */
[C---:B------:R-:W-:Y:S01]  /*1530*/  ISETP.GT.U32.AND P4, PT, R4.reuse, R69, PT ;  /* 0x000000450400720c */ /* 0x040fe20003f84070 */
[--C-:B------:R-:W-:Y:S01]  /*1540*/  @!P2 IMAD.IADD R17, R17, 0x1, -R4.reuse ;  /* 0x000000011111a824 */ /* 0x100fe200078e0a04 */
[C---:B------:R-:W-:Y:S01]  /*1550*/  ISETP.GT.U32.AND P2, PT, R4.reuse, R31, PT ;  /* 0x0000001f0400720c */ /* 0x040fe20003f44070 */
[----:B------:R-:W-:Y:S01]  /*1560*/  @!P6 IMAD.IADD R33, R33, 0x1, -R4 ;  /* 0x000000012121e824 */ /* 0x000fe200078e0a04 */
[C---:B------:R-:W-:Y:S01]  /*1570*/  ISETP.GT.U32.AND P6, PT, R4.reuse, R87, PT ;  /* 0x000000570400720c */ /* 0x040fe20003fc4070 */
[----:B------:R-:W-:-:S02]  /*1580*/  IMAD R73, R4, R12, R73 ;  /* 0x0000000c04497224 */ /* 0x000fc400078e0249 */
[--C-:B------:R-:W-:Y:S02]  /*1590*/  @!P1 IMAD.IADD R29, R29, 0x1, -R4.reuse ;  /* 0x000000011d1d9824 */ /* 0x100fe400078e0a04 */
        /* <DEDUP_REMOVED lines=8> */
[----:B------:R-:W-:Y:S01]  /*1620*/  IMAD.HI.U32 R12, R7, R95, RZ ;  /* 0x0000005f070c7227 */ /* 0x000fe200078e00ff */
[----:B------:R-:W-:-:S03]  /*1630*/  ISETP.GT.U32.AND P2, PT, R4, R85, PT ;  /* 0x000000550400720c */ /* 0x000fc60003f44070 */
[--C-:B------:R-:W-:Y:S01]  /*1640*/  @!P5 IMAD.IADD R35, R35, 0x1, -R4.reuse ;  /* 0x000000012323d824 */ /* 0x100fe200078e0a04 */
[C---:B------:R-:W-:Y:S01]  /*1650*/  ISETP.GT.U32.AND P5, PT, R4.reuse, R89, PT ;  /* 0x000000590400720c */ /* 0x040fe20003fa4070 */
[--C-:B------:R-:W-:Y:S01]  /*1660*/  @!P0 IMAD.IADD R71, R71, 0x1, -R4.reuse ;  /* 0x0000000147478824 */ /* 0x100fe200078e0a04 */
[C---:B------:R-:W-:Y:S01]  /*1670*/  ISETP.GT.U32.AND P0, PT, R4.reuse, R29, PT ;  /* 0x0000001d0400720c */ /* 0x040fe20003f04070 */
[----:B------:R-:W-:Y:S01]  /*1680*/  @!P3 IMAD.IADD R91, R91, 0x1, -R4 ;  /* 0x000000015b5bb824 */ /* 0x000fe200078e0a04 */
[C---:B------:R-:W-:Y:S01]  /*1690*/  ISETP.GT.U32.AND P3, PT, R4.reuse, R69, PT ;  /* 0x000000450400720c */ /* 0x040fe20003f64070 */
[----:B------:R-:W-:Y:S02]  /*16a0*/  IMAD.MOV R12, RZ, RZ, -R12 ;  /* 0x000000ffff0c7224 */ /* 0x000fe400078e0a0c */
[----:B------:R-:W-:Y:S01]  /*16b0*/  @!P6 IMAD.IADD R87, R87, 0x1, -R4 ;  /* 0x000000015757e824 */ /* 0x000fe200078e0a04 */
[C---:B------:R-:W-:Y:S01]  /*16c0*/  ISETP.GT.U32.AND P6, PT, R4.reuse, R35, PT ;  /* 0x000000230400720c */ /* 0x040fe20003fc4070 */
[----:B------:R-:W-:-:S02]  /*16d0*/  IMAD R95, R4, R12, R95 ;  /* 0x0000000c045f7224 */ /* 0x000fc400078e025f */
[----:B------:R-:W-:-:S04]  /*16e0*/  IMAD.HI.U32 R12, R7, R105, RZ ;  /* 0x00000069070c7227 */ /* 0x000fc800078e00ff */
[----:B------:R-:W-:Y:S01]  /*16f0*/  @!P4 IMAD.IADD R27, R27, 0x1, -R4 ;  /* 0x000000011b1bc824 */ /* 0x000fe200078e0a04 */
[----:B------:R-:W-:Y:S01]  /*1700*/  ISETP.GT.U32.AND P4, PT, R4, R87, PT ;  /* 0x000000570400720c */ /* 0x000fe20003f84070 */
[----:B------:R-:W-:-:S04]  /*1710*/  IMAD.HI.U32 R3, R7, R101, RZ ;  /* 0x0000006507037227 */ /* 0x000fc800078e00ff */
[----:B------:R-:W-:Y:S02]  /*1720*/  IMAD.MOV R12, RZ, RZ, -R12 ;  /* 0x000000ffff0c7224 */ /* 0x000fe400078e0a0c */
[--C-:B------:R-:W-:Y:S01]  /*1730*/  @!P1 IMAD.IADD R73, R73, 0x1, -R4.reuse ;  /* 0x0000000149499824 */ /* 0x100fe200078e0a04 */
[C---:B------:R-:W-:Y:S01]  /*1740*/  ISETP.GT.U32.AND P1, PT, R4.reuse, R31, PT ;  /* 0x0000001f0400720c */ /* 0x040fe20003f24070 */
[--C-:B------:R-:W-:Y:S01]  /*1750*/  @!P2 IMAD.IADD R85, R85, 0x1, -R4.reuse ;  /* 0x000000015555a824 */ /* 0x100fe200078e0a04 */
[C---:B------:R-:W-:Y:S01]  /*1760*/  ISETP.GT.U32.AND P2, PT, R4.reuse, R33, PT ;  /* 0x000000210400720c */ /* 0x040fe20003f44070 */
[--C-:B------:R-:W-:Y:S01]  /*1770*/  @!P0 IMAD.IADD R29, R29, 0x1, -R4.reuse ;  /* 0x000000011d1d8824 */ /* 0x100fe200078e0a04 */
[C---:B------:R-:W-:Y:S01]  /*1780*/  ISETP.GT.U32.AND P0, PT, R4.reuse, R71, PT ;  /* 0x000000470400720c */ /* 0x040fe20003f04070 */
[----:B------:R-:W-:Y:S01]  /*1790*/  @!P3 IMAD.IADD R69, R69, 0x1, -R4 ;  /* 0x000000014545b824 */ /* 0x000fe200078e0a04 */
[----:B------:R-:W-:Y:S01]  /*17a0*/  ISETP.GT.U32.AND P3, PT, R4, R95, PT ;  /* 0x0000005f0400720c */ /* 0x000fe20003f64070 */
[----:B------:R-:W-:-:S02]  /*17b0*/  IMAD.MOV R3, RZ, RZ, -R3 ;  /* 0x000000ffff037224 */ /* 0x000fc400078e0a03 */
[C---:B------:R-:W-:Y:S02]  /*17c0*/  IMAD R105, R4.reuse, R12, R105 ;  /* 0x0000000c04697224 */ /* 0x040fe400078e0269 */
[----:B------:R-:W-:Y:S01]  /*17d0*/  @!P5 IMAD.IADD R89, R89, 0x1, -R4 ;  /* 0x000000015959d824 */ /* 0x000fe200078e0a04 */
[----:B------:R-:W-:Y:S01]  /*17e0*/  ISETP.GT.U32.AND P5, PT, R4, R67, PT ;  /* 0x000000430400720c */ /* 0x000fe20003fa4070 */
[----:B------:R-:W-:-:S04]  /*17f0*/  IMAD.HI.U32 R12, R7, R125, RZ ;  /* 0x0000007d070c7227 */ /* 0x000fc800078e00ff */
[----:B------:R-:W-:Y:S01]  /*1800*/  IMAD R101, R4, R3, R101 ;  /* 0x0000000304657224 */ /* 0x000fe200078e0265 */
[----:B------:R-:W-:Y:S01]  /*1810*/  LOP3.LUT R3, R10, 0x3a, R5, 0xfe, !PT ;  /* 0x0000003a0a037812 */ /* 0x000fe200078efe05 */
[----:B------:R-:W-:Y:S02]  /*1820*/  IMAD.MOV R12, RZ, RZ, -R12 ;  /* 0x000000ffff0c7224 */ /* 0x000fe400078e0a0c */
[--C-:B------:R-:W-:Y:S01]  /*1830*/  @!P4 IMAD.IADD R87, R87, 0x1, -R4.reuse ;  /* 0x000000015757c824 */ /* 0x100fe200078e0a04 */
[----:B------:R-:W-:Y:S01]  /*1840*/  IABS R127, R3 ;  /* 0x00000003007f7213 */ /* 0x000fe20000000000 */
[C---:B------:R-:W-:Y:S01]  /*1850*/  IMAD R125, R4.reuse, R12, R125 ;  /* 0x0000000c047d7224 */ /* 0x040fe200078e027d */
        /* <DEDUP_REMOVED lines=9> */
[----:B------:R-:W-:-:S04]  /*18f0*/  IMAD.HI.U32 R14, R7, R127, RZ ;  /* 0x0000007f070e7227 */ /* 0x000fc800078e00ff */
[----:B------:R-:W-:Y:S01]  /*1900*/  @!P5 IMAD.IADD R67, R67, 0x1, -R4 ;  /* 0x000000014343d824 */ /* 0x000fe200078e0a04 */
[----:B------:R-:W-:Y:S01]  /*1910*/  ISETP.GT.U32.AND P5, PT, R4, R91, PT ;  /* 0x0000005b0400720c */ /* 0x000fe20003fa4070 */
[----:B------:R-:W-:-:S04]  /*1920*/  IMAD.HI.U32 R10, R7, R123, RZ ;  /* 0x0000007b070a7227 */ /* 0x000fc800078e00ff */
[----:B------:R-:W-:Y:S02]  /*1930*/  IMAD.MOV R14, RZ, RZ, -R14 ;  /* 0x000000ffff0e7224 */ /* 0x000fe400078e0a0e */
[----:B------:R-:W-:Y:S02]  /*1940*/  IMAD.MOV R10, RZ, RZ, -R10 ;  /* 0x000000ffff0a7224 */ /* 0x000fe400078e0a0a */
[C---:B------:R-:W-:Y:S02]  /*1950*/  IMAD R127, R4.reuse, R14, R127 ;  /* 0x0000000e047f7224 */ /* 0x040fe400078e027f */
[--C-:B------:R-:W-:Y:S01]  /*1960*/  @!P4 IMAD.IADD R103, R103, 0x1, -R4.reuse ;  /* 0x000000016767c824 */ /* 0x100fe200078e0a04 */
[----:B------:R-:W1:Y:S01]  /*1970*/  LDC.64 R14, c[0x0][0x3a0] ;  /* 0x0000e800ff0e7b82 */ /* 0x000e620000000a00 */
[C---:B------:R-:W-:Y:S02]  /*1980*/  IMAD R123, R4.reuse, R10, R123 ;  /* 0x0000000a047b7224 */ /* 0x040fe400078e027b */
[--C-:B------:R-:W-:Y:S01]  /*1990*/  @!P1 IMAD.IADD R73, R73, 0x1, -R4.reuse ;  /* 0x0000000149499824 */ /* 0x100fe200078e0a04 */
[C---:B------:R-:W-:Y:S01]  /*19a0*/  ISETP.GT.U32.AND P1, PT, R4.reuse, R99, PT ;  /* 0x000000630400720c */ /* 0x040fe20003f24070 */
[--C-:B------:R-:W-:Y:S01]  /*19b0*/  @!P2 IMAD.IADD R85, R85, 0x1, -R4.reuse ;  /* 0x000000015555a824 */ /* 0x100fe200078e0a04 */
[C---:B------:R-:W-:Y:S01]  /*19c0*/  ISETP.GT.U32.AND P2, PT, R4.reuse, R101, PT ;  /* 0x000000650400720c */ /* 0x040fe20003f44070 */
[----:B------:R-:W-:Y:S01]  /*19d0*/  IMAD.HI.U32 R7, R7, R129, RZ ;  /* 0x0000008107077227 */ /* 0x000fe200078e00ff */
[----:B------:R-:W2:Y:S03]  /*19e0*/  LDS R10, [UR9] ;  /* 0x00000009ff0a7984 */ /* 0x000ea60008000800 */
[--C-:B------:R-:W-:Y:S01]  /*19f0*/  @!P0 IMAD.IADD R97, R97, 0x1, -R4.reuse ;  /* 0x0000000161618824 */ /* 0x100fe200078e0a04 */
[C---:B------:R-:W-:Y:S01]  /*1a00*/  ISETP.GT.U32.AND P0, PT, R4.reuse, R127, PT ;  /* 0x0000007f0400720c */ /* 0x040fe20003f04070 */
[--C-:B------:R-:W-:Y:S01]  /*1a10*/  @!P3 IMAD.IADD R125, R125, 0x1, -R4.reuse ;  /* 0x000000017d7db824 */ /* 0x100fe200078e0a04 */
[C---:B------:R-:W-:Y:S01]  /*1a20*/  ISETP.GT.U32.AND P3, PT, R4.reuse, R103, PT ;  /* 0x000000670400720c */ /* 0x040fe20003f64070 */
[--C-:B------:R-:W-:Y:S01]  /*1a30*/  @!P5 IMAD.IADD R91, R91, 0x1, -R4.reuse ;  /* 0x000000015b5bd824 */ /* 0x100fe200078e0a04 */
[C---:B------:R-:W-:Y:S01]  /*1a40*/  ISETP.GT.U32.AND P5, PT, R4.reuse, R123, PT ;  /* 0x0000007b0400720c */ /* 0x040fe20003fa4070 */
[----:B------:R-:W-:Y:S01]  /*1a50*/  IMAD.MOV R7, RZ, RZ, -R7 ;  /* 0x000000ffff077224 */ /* 0x000fe200078e0a07 */
[----:B------:R-:W-:Y:S01]  /*1a60*/  ISETP.GT.U32.AND P4, PT, R4, R97, PT ;  /* 0x000000610400720c */ /* 0x000fe20003f84070 */
[----:B------:R-:W-:-:S02]  /*1a70*/  @!P1 IMAD.IADD R99, R99, 0x1, -R4 ;  /* 0x0000000163639824 */ /* 0x000fc400078e0a04 */
[C---:B------:R-:W-:Y:S02]  /*1a80*/  IMAD R129, R4.reuse, R7, R129 ;  /* 0x0000000704817224 */ /* 0x040fe400078e0281 */
[--C-:B------:R-:W-:Y:S01]  /*1a90*/  @!P2 IMAD.IADD R101, R101, 0x1, -R4.reuse ;  /* 0x000000016565a824 */ /* 0x100fe200078e0a04 */
[C---:B------:R-:W-:Y:S01]  /*1aa0*/  ISETP.GT.U32.AND P2, PT, R4.reuse, R95, PT ;  /* 0x0000005f0400720c */ /* 0x040fe20003f44070 */
[--C-:B------:R-:W-:Y:S01]  /*1ab0*/  @!P0 IMAD.IADD R127, R127, 0x1, -R4.reuse ;  /* 0x000000017f7f8824 */ /* 0x100fe200078e0a04 */
[----:B------:R-:W-:Y:S01]  /*1ac0*/  ISETP.GT.U32.AND P1, PT, R4, R129, PT ;  /* 0x000000810400720c */ /* 0x000fe20003f24070 */
[--C-:B------:R-:W-:Y:S01]  /*1ad0*/  @!P3 IMAD.IADD R103, R103, 0x1, -R4.reuse ;  /* 0x000000016767b824 */ /* 0x100fe200078e0a04 */
[----:B------:R-:W-:Y:S01]  /*1ae0*/  ISETP.GE.AND P0, PT, R38, RZ, PT ;  /* 0x000000ff2600720c */ /* 0x000fe20003f06270 */
[--C-:B------:R-:W-:Y:S01]  /*1af0*/  @!P5 IMAD.IADD R123, R123, 0x1, -R4.reuse ;  /* 0x000000017b7bd824 */ /* 0x100fe200078e0a04 */
[----:B------:R-:W-:Y:S01]  /*1b00*/  ISETP.NE.AND P3, PT, R92, RZ, PT ;  /* 0x000000ff5c00720c */ /* 0x000fe20003f65270 */
[--C-:B------:R-:W-:Y:S01]  /*1b10*/  @!P4 IMAD.IADD R97, R97, 0x1, -R4.reuse ;  /* 0x000000016161c824 */ /* 0x100fe200078e0a04 */
[C---:B------:R-:W-:Y:S01]  /*1b20*/  ISETP.GT.U32.AND P5, PT, R4.reuse, R101, PT ;  /* 0x000000650400720c */ /* 0x040fe20003fa4070 */
[--C-:B------:R-:W-:Y:S01]  /*1b30*/  @!P6 IMAD.IADD R35, R35, 0x1, -R4.reuse ;  /* 0x000000012323e824 */ /* 0x100fe200078e0a04 */
[C---:B------:R-:W-:Y:S01]  /*1b40*/  ISETP.GT.U32.AND P4, PT, R4.reuse, R125, PT ;  /* 0x0000007d0400720c */ /* 0x040fe20003f84070 */
[----:B0-----:R-:W-:Y:S01]  /*1b50*/  IMAD R77, R5, R74, RZ ;  /* 0x0000004a054d7224 */ /* 0x001fe200078e02ff */
[C---:B------:R-:W-:Y:S01]  /*1b60*/  ISETP.GT.U32.AND P6, PT, R4.reuse, R89, PT ;  /* 0x000000590400720c */ /* 0x040fe20003fc4070 */
[--C-:B------:R-:W-:Y:S01]  /*1b70*/  @!P2 IMAD.IADD R95, R95, 0x1, -R4.reuse ;  /* 0x000000015f5fa824 */ /* 0x100fe200078e0a04 */
[----:B------:R-:W-:Y:S01]  /*1b80*/  ISETP.GT.U32.AND P2, PT, R4, R123, PT ;  /* 0x0000007b0400720c */ /* 0x000fe20003f44070 */
[----:B------:R-:W-:-:S02]  /*1b90*/  @!P1 IMAD.IADD R129, R129, 0x1, -R4 ;  /* 0x0000000181819824 */ /* 0x000fc400078e0a04 */
[----:B------:R-:W-:Y:S01]  /*1ba0*/  @!P0 IMAD.MOV R6, RZ, RZ, -R6 ;  /* 0x000000ffff068224 */ /* 0x000fe200078e0a06 */
[----:B------:R-:W-:Y:S01]  /*1bb0*/  ISETP.GE.AND P0, PT, R62, RZ, PT ;  /* 0x000000ff3e00720c */ /* 0x000fe20003f06270 */
[----:B------:R-:W-:Y:S01]  /*1bc0*/  IMAD.MOV.U32 R111, RZ, RZ, R95 ;  /* 0x000000ffff6f7224 */ /* 0x000fe200078e005f */
[----:B------:R-:W-:Y:S01]  /*1bd0*/  @!P3 LOP3.LUT R6, RZ, R92, RZ, 0x33, !PT ;  /* 0x0000005cff06b212 */ /* 0x000fe200078e33ff */
[--C-:B------:R-:W-:Y:S01]  /*1be0*/  @!P5 IMAD.IADD R101, R101, 0x1, -R4.reuse ;  /* 0x000000016565d824 */ /* 0x100fe200078e0a04 */
[----:B------:R-:W-:Y:S01]  /*1bf0*/  ISETP.GE.AND P3, PT, R65, RZ, PT ;  /* 0x000000ff4100720c */ /* 0x000fe20003f66270 */
[--C-:B------:R-:W-:Y:S01]  /*1c00*/  @!P4 IMAD.IADD R125, R125, 0x1, -R4.reuse ;  /* 0x000000017d7dc824 */ /* 0x100fe200078e0a04 */
[C---:B------:R-:W-:Y:S01]  /*1c10*/  ISETP.GT.U32.AND P5, PT, R4.reuse, R129, PT ;  /* 0x000000810400720c */ /* 0x040fe20003fa4070 */
[--C-:B------:R-:W-:Y:S01]  /*1c20*/  @!P6 IMAD.IADD R89, R89, 0x1, -R4.reuse ;  /* 0x000000015959e824 */ /* 0x100fe200078e0a04 */
[----:B------:R-:W-:Y:S01]  /*1c30*/  ISETP.GE.AND P4, PT, R61, RZ, PT ;  /* 0x000000ff3d00720c */ /* 0x000fe20003f86270 */
[--C-:B------:R-:W-:Y:S01]  /*1c40*/  @!P2 IMAD.IADD R123, R123, 0x1, -R4.reuse ;  /* 0x000000017b7ba824 */ /* 0x100fe200078e0a04 */
[----:B------:R-:W-:Y:S01]  /*1c50*/  ISETP.GE.AND P2, PT, R63, RZ, PT ;  /* 0x000000ff3f00720c */ /* 0x000fe20003f46270 */
[----:B------:R-:W-:Y:S01]  /*1c60*/  IMAD.MOV.U32 R107, RZ, RZ, R89 ;  /* 0x000000ffff6b7224 */ /* 0x000fe200078e0059 */
[----:B------:R-:W-:Y:S01]  /*1c70*/  ISETP.GT.U32.AND P6, PT, R4, R105, PT ;  /* 0x000000690400720c */ /* 0x000fe20003fc4070 */
[----:B------:R-:W-:Y:S01]  /*1c80*/  @!P0 IMAD.MOV R17, RZ, RZ, -R17 ;  /* 0x000000ffff118224 */ /* 0x000fe200078e0a11 */
[----:B------:R-:W-:Y:S01]  /*1c90*/  ISETP.GE.AND P0, PT, R57, RZ, PT ;  /* 0x000000ff3900720c */ /* 0x000fe20003f06270 */
[----:B------:R-:W-:Y:S01]  /*1ca0*/  IMAD.MOV.U32 R109, RZ, RZ, R91 ;  /* 0x000000ffff6d7224 */ /* 0x000fe200078e005b */
[----:B--2---:R-:W-:Y:S01]  /*1cb0*/  R2UR UR8, R10 ;  /* 0x000000000a0872ca */ /* 0x004fe200000e0000 */
[----:B------:R-:W-:Y:S01]  /*1cc0*/  @!P3 IMAD.MOV R9, RZ, RZ, -R9 ;  /* 0x000000ffff09b224 */ /* 0x000fe200078e0a09 */
[----:B------:R-:W-:Y:S01]  /*1cd0*/  ISETP.GE.AND P3, PT, R59, RZ, PT ;  /* 0x000000ff3b00720c */ /* 0x000fe20003f66270 */
[--C-:B------:R-:W-:Y:S01]  /*1ce0*/  @!P5 IMAD.IADD R129, R129, 0x1, -R4.reuse ;  /* 0x000000018181d824 */ /* 0x100fe200078e0a04 */
[----:B------:R-:W-:Y:S01]  /*1cf0*/  ISETP.GE.AND P5, PT, R60, RZ, PT ;  /* 0x000000ff3c00720c */ /* 0x000fe20003fa6270 */
[----:B------:R-:W-:Y:S01]  /*1d00*/  @!P4 IMAD.MOV R19, RZ, RZ, -R19 ;  /* 0x000000ffff13c224 */ /* 0x000fe200078e0a13 */
[----:B------:R-:W-:Y:S01]  /*1d10*/  ISETP.GE.AND P4, PT, R56, RZ, PT ;  /* 0x000000ff3800720c */ /* 0x000fe20003f86270 */
[----:B------:R-:W-:Y:S01]  /*1d20*/  @!P2 IMAD.MOV R13, RZ, RZ, -R13 ;  /* 0x000000ffff0da224 */ /* 0x000fe200078e0a0d */
[----:B------:R-:W-:Y:S01]  /*1d30*/  ISETP.GE.AND P2, PT, R58, RZ, PT ;  /* 0x000000ff3a00720c */ /* 0x000fe20003f46270 */
[--C-:B------:R-:W-:Y:S01]  /*1d40*/  @!P6 IMAD.IADD R105, R105, 0x1, -R4.reuse ;  /* 0x000000016969e824 */ /* 0x100fe200078e0a04 */
[----:B------:R-:W-:Y:S01]  /*1d50*/  ISETP.GT.U32.AND P6, PT, R4, R99, PT ;  /* 0x000000630400720c */ /* 0x000fe20003fc4070 */
[----:B------:R-:W-:Y:S01]  /*1d60*/  @!P0 IMAD.MOV R27, RZ, RZ, -R27 ;  /* 0x000000ffff1b8224 */ /* 0x000fe200078e0a1b */
[----:B------:R-:W-:Y:S01]  /*1d70*/  ISETP.GE.AND P0, PT, R52, RZ, PT ;  /* 0x000000ff3400720c */ /* 0x000fe20003f06270 */
[----:B------:R-:W-:Y:S01]  /*1d80*/  IMAD R79, R74, 0x2, R77 ;  /* 0x000000024a4f7824 */ /* 0x000fe200078e024d */
[----:B------:R-:W-:Y:S01]  /*1d90*/  ISETP.GT.U32.AND P1, PT, R4, R105, PT ;  /* 0x000000690400720c */ /* 0x000fe20003f24070 */
[----:B------:R-:W-:Y:S01]  /*1da0*/  @!P3 IMAD.MOV R23, RZ, RZ, -R23 ;  /* 0x000000ffff17b224 */ /* 0x000fe200078e0a17 */
[----:B------:R-:W-:Y:S01]  /*1db0*/  ISETP.GE.AND P3, PT, R54, RZ, PT ;  /* 0x000000ff3600720c */ /* 0x000fe20003f66270 */
[----:B------:R-:W-:Y:S01]  /*1dc0*/  @!P5 IMAD.MOV R21, RZ, RZ, -R21 ;  /* 0x000000ffff15d224 */ /* 0x000fe200078e0a15 */
[----:B------:R-:W-:Y:S01]  /*1dd0*/  ISETP.GE.AND P5, PT, R55, RZ, PT ;  /* 0x000000ff3700720c */ /* 0x000fe20003fa6270 */
[----:B------:R-:W-:Y:S01]  /*1de0*/  @!P4 IMAD.MOV R29, RZ, RZ, -R29 ;  /* 0x000000ffff1dc224 */ /* 0x000fe200078e0a1d */
[----:B------:R-:W-:Y:S01]  /*1df0*/  ISETP.GE.AND P4, PT, R51, RZ, PT ;  /* 0x000000ff3300720c */ /* 0x000fe20003f86270 */
[----:B------:R-:W-:Y:S01]  /*1e00*/  @!P2 IMAD.MOV R25, RZ, RZ, -R25 ;  /* 0x000000ffff19a224 */ /* 0x000fe200078e0a19 */
[----:B------:R-:W-:Y:S01]  /*1e10*/  ISETP.GE.AND P2, PT, R53, RZ, PT ;  /* 0x000000ff3500720c */ /* 0x000fe20003f46270 */
[----:B------:R-:W-:Y:S01]  /*1e20*/  @!P6 IMAD.IADD R99, R99, 0x1, -R4 ;  /* 0x000000016363e824 */ /* 0x000fe200078e0a04 */
[----:B------:R-:W-:Y:S01]  /*1e30*/  ISETP.GT.U32.AND P6, PT, R4, R127, PT ;  /* 0x0000007f0400720c */ /* 0x000fe20003fc4070 */
[----:B------:R-:W-:Y:S01]  /*1e40*/  @!P0 IMAD.MOV R67, RZ, RZ, -R67 ;  /* 0x000000ffff438224 */ /* 0x000fe200078e0a43 */
[----:B------:R-:W-:Y:S01]  /*1e50*/  ISETP.GE.AND P0, PT, R47, RZ, PT ;  /* 0x000000ff2f00720c */ /* 0x000fe20003f06270 */
[----:B------:R-:W-:-:S02]  /*1e60*/  IMAD R81, R74, 0x2, R79 ;  /* 0x000000024a517824 */ /* 0x000fc400078e024f */
        /* <DEDUP_REMOVED lines=8> */
[--C-:B------:R-:W-:Y:S01]  /*1ef0*/  @!P6 IMAD.IADD R127, R127, 0x1, -R4.reuse ;  /* 0x000000017f7fe824 */ /* 0x100fe200078e0a04 */
[----:B------:R-:W-:Y:S01]  /*1f00*/  ISETP.GE.AND P6, PT, R64, RZ, PT ;  /* 0x000000ff4000720c */ /* 0x000fe20003fc6270 */
[----:B------:R-:W-:Y:S01]  /*1f10*/  @!P1 IMAD.IADD R105, R105, 0x1, -R4 ;  /* 0x0000000169699824 */ /* 0x000fe200078e0a04 */
[----:B------:R-:W-:Y:S01]  /*1f20*/  ISETP.NE.AND P1, PT, R93, RZ, PT ;  /* 0x000000ff5d00720c */ /* 0x000fe20003f25270 */
        /* <DEDUP_REMOVED lines=9> */
[----:B------:R-:W-:Y:S01]  /*1fc0*/  IMAD.MOV.U32 R113, RZ, RZ, R97 ;  /* 0x000000ffff717224 */ /* 0x000fe200078e0061 */
[C---:B------:R-:W-:Y:S01]  /*1fd0*/  SEL R106, R118.reuse, R107, !P1 ;  /* 0x0000006b766a7207 */ /* 0x040fe20004800000 */
[----:B------:R-:W-:Y:S01]  /*1fe0*/  IMAD.MOV.U32 R117, RZ, RZ, R101 ;  /* 0x000000ffff757224 */ /* 0x000fe200078e0065 */
[C---:B------:R-:W-:Y:S01]  /*1ff0*/  SEL R10, R118.reuse, R9, !P1 ;  /* 0x00000009760a7207 */ /* 0x040fe20004800000 */
[----:B------:R-:W-:Y:S01]  /*2000*/  IMAD.MOV.U32 R121, RZ, RZ, R105 ;  /* 0x000000ffff797224 */ /* 0x000fe200078e0069 */
[----:B------:R-:W-:Y:S01]  /*2010*/  SEL R89, R118, R13, !P1 ;  /* 0x0000000d76597207 */ /* 0x000fe20004800000 */
[----:B------:R-:W-:Y:S01]  /*2020*/  @!P3 IMAD.MOV R111, RZ, RZ, -R111 ;  /* 0x000000ffff6fb224 */ /* 0x000fe200078e0a6f */
[----:B------:R-:W-:Y:S01]  /*2030*/  ISETP.GE.AND P3, PT, R39, RZ, PT ;  /* 0x000000ff2700720c */ /* 0x000fe20003f66270 */
[----:B------:R-:W-:Y:S01]  /*2040*/  @!P5 IMAD.MOV R109, RZ, RZ, -R109 ;  /* 0x000000ffff6dd224 */ /* 0x000fe200078e0a6d */
[----:B------:R-:W-:Y:S01]  /*2050*/  ISETP.GE.AND P5, PT, R40, RZ, PT ;  /* 0x000000ff2800720c */ /* 0x000fe20003fa6270 */
[----:B------:R-:W-:Y:S01]  /*2060*/  IMAD R189, R74, 0x2, R83 ;  /* 0x000000024abd7824 */ /* 0x000fe200078e0253 */
[C---:B------:R-:W-:Y:S01]  /*2070*/  SEL R108, R118.reuse, R111, !P1 ;  /* 0x0000006f766c7207 */ /* 0x040fe20004800000 */
[----:B------:R-:W-:Y:S01]  /*2080*/  IMAD.MOV.U32 R119, RZ, RZ, R103 ;  /* 0x000000ffff777224 */ /* 0x000fe200078e0067 */
[----:B------:R-:W-:Y:S01]  /*2090*/  SEL R107, R118, R109, !P1 ;  /* 0x0000006d766b7207 */ /* 0x000fe20004800000 */
        /* <DEDUP_REMOVED lines=10> */
[----:B------:R-:W-:Y:S01]  /*2140*/  IMAD R191, R74, 0x2, R189 ;  /* 0x000000024abf7824 */ /* 0x000fe200078e02bd */
[----:B------:R-:W-:Y:S01]  /*2150*/  SEL R109, R118, R113, !P1 ;  /* 0x00000071766d7207 */ /* 0x000fe20004800000 */
[----:B------:R-:W-:Y:S01]  /*2160*/  @!P5 IMAD.MOV R119, RZ, RZ, -R119 ;  /* 0x000000ffff77d224 */ /* 0x000fe200078e0a77 */
[----:B------:R-:W-:Y:S01]  /*2170*/  ISETP.GE.AND P5, PT, R0, RZ, PT ;  /* 0x000000ff0000720c */ /* 0x000fe20003fa6270 */
[----:B------:R-:W-:Y:S01]  /*2180*/  IMAD.SHL.U32 R7, R148, 0x200000, RZ ;  /* 0x0020000094077824 */ /* 0x000fe200078e00ff */
[----:B------:R-:W-:Y:S01]  /*2190*/  SEL R111, R118, R117, !P1 ;  /* 0x00000075766f7207 */ /* 0x000fe20004800000 */
[----:B------:R-:W-:Y:S01]  /*21a0*/  IMAD R193, R74, 0x2, R191 ;  /* 0x000000024ac17824 */ /* 0x000fe200078e02bf */
[----:B------:R-:W-:Y:S01]  /*21b0*/  SEL R88, R118, R11, !P1 ;  /* 0x0000000b76587207 */ /* 0x000fe20004800000 */
[----:B------:R-:W-:Y:S01]  /*21c0*/  IMAD.MOV.U32 R115, RZ, RZ, R99 ;  /* 0x000000ffff737224 */ /* 0x000fe200078e0063 */
[----:B------:R-:W-:Y:S01]  /*21d0*/  LOP3.LUT R7, R7, 0x600000, RZ, 0xc0, !PT ;  /* 0x0060000007077812 */ /* 0x000fe200078ec0ff */
[----:B------:R-:W-:Y:S01]  /*21e0*/  IMAD R195, R74, 0x2, R193 ;  /* 0x000000024ac37824 */ /* 0x000fe200078e02c1 */
[----:B------:R-:W-:Y:S01]  /*21f0*/  SEL R90, R118, R17, !P1 ;  /* 0x00000011765a7207 */ /* 0x000fe20004800000 */
[----:B-1----:R-:W-:Y:S01]  /*2200*/  VIADD R4, R14, 0x3f ;  /* 0x0000003f0e047836 */ /* 0x002fe20000000000 */
[----:B------:R-:W-:Y:S01]  /*2210*/  R2UR UR10, R7 ;  /* 0x00000000070a72ca */ /* 0x000fe200000e0000 */
[----:B------:R-:W-:Y:S01]  /*2220*/  @!P0 IMAD.MOV R115, RZ, RZ, -R115 ;  /* 0x000000ffff738224 */ /* 0x000fe200078e0a73 */
[----:B------:R-:W-:Y:S01]  /*2230*/  LOP3.LUT R7, R5, 0x18, RZ, 0xfc, !PT ;  /* 0x0000001805077812 */ /* 0x000fe200078efcff */
[----:B------:R-:W-:Y:S01]  /*2240*/  IMAD R197, R74, 0x2, R195 ;  /* 0x000000024ac57824 */ /* 0x000fe200078e02c3 */
[----:B------:R-:W-:Y:S01]  /*2250*/  ISETP.GT.AND P0, PT, R4, 0x3f, PT ;  /* 0x0000003f0400780c */ /* 0x000fe20003f04270 */
[----:B------:R-:W-:Y:S01]  /*2260*/  @!P2 IMAD.MOV R123, RZ, RZ, -R123 ;  /* 0x000000ffff7ba224 */ /* 0x000fe200078e0a7b */
[C---:B------:R-:W-:Y:S01]  /*2270*/  SEL R110, R118.reuse, R115, !P1 ;  /* 0x00000073766e7207 */ /* 0x040fe20004800000 */
[----:B------:R-:W-:Y:S01]  /*2280*/  @!P6 IMAD.MOV R125, RZ, RZ, -R125 ;  /* 0x000000ffff7de224 */ /* 0x000fe200078e0a7d */
[C---:B------:R-:W-:Y:S01]  /*2290*/  SEL R91, R118.reuse, R19, !P1 ;  /* 0x00000013765b7207 */ /* 0x040fe20004800000 */
[----:B------:R-:W-:Y:S01]  /*22a0*/  @!P4 IMAD.MOV R127, RZ, RZ, -R127 ;  /* 0x000000ffff7fc224 */ /* 0x000fe200078e0a7f */
[C---:B------:R-:W-:Y:S01]  /*22b0*/  SEL R92, R118.reuse, R21, !P1 ;  /* 0x00000015765c7207 */ /* 0x040fe20004800000 */
[----:B------:R-:W-:Y:S01]  /*22c0*/  @!P3 IMAD.MOV R129, RZ, RZ, -R129 ;  /* 0x000000ffff81b224 */ /* 0x000fe200078e0a81 */
[C---:B------:R-:W-:Y:S01]  /*22d0*/  SEL R93, R118.reuse, R23, !P1 ;  /* 0x00000017765d7207 */ /* 0x040fe20004800000 */
[----:B------:R-:W-:Y:S01]  /*22e0*/  @!P5 IMAD.MOV R131, RZ, RZ, -R131 ;  /* 0x000000ffff83d224 */ /* 0x000fe200078e0a83 */
[----:B------:R-:W-:Y:S01]  /*22f0*/  SEL R94, R118, R25, !P1 ;  /* 0x00000019765e7207 */ /* 0x000fe20004800000 */
[----:B------:R-:W-:Y:S01]  /*2300*/  IMAD R199, R74, 0x2, R197 ;  /* 0x000000024ac77824 */ /* 0x000fe200078e02c5 */
[----:B------:R-:W-:Y:S01]  /*2310*/  SEL R95, R118, R27, !P1 ;  /* 0x0000001b765f7207 */ /* 0x000fe20004800000 */
[----:B------:R-:W-:Y:S01]  /*2320*/  IMAD R6, R6, R15, RZ ;  /* 0x0000000f06067224 */ /* 0x000fe200078e02ff */
[----:B------:R-:W-:Y:S01]  /*2330*/  SEL R96, R118, R29, !P1 ;  /* 0x0000001d76607207 */ /* 0x000fe20004800000 */
[----:B------:R-:W-:Y:S01]  /*2340*/  IMAD R201, R74, 0x2, R199 ;  /* 0x000000024ac97824 */ /* 0x000fe200078e02c7 */
[C---:B------:R-:W-:Y:S01]  /*2350*/  SEL R97, R118.reuse, R31, !P1 ;  /* 0x0000001f76617207 */ /* 0x040fe20004800000 */
[----:B------:R-:W-:Y:S01]  /*2360*/  UIADD3 UR10, UPT, UPT, UR8, UR10, URZ ;  /* 0x0000000a080a7290 */ /* 0x000fe2000fffe0ff */
[----:B------:R-:W-:-:S02]  /*2370*/  SEL R98, R118, R33, !P1 ;  /* 0x0000002176627207 */ /* 0x000fc40004800000 */
[C---:B------:R-:W-:Y:S02]  /*2380*/  SEL R99, R118.reuse, R35, !P1 ;  /* 0x0000002376637207 */ /* 0x040fe40004800000 */
[C---:B------:R-:W-:Y:S02]  /*2390*/  SEL R100, R118.reuse, R67, !P1 ;  /* 0x0000004376647207 */ /* 0x040fe40004800000 */
[C---:B------:R-:W-:Y:S02]  /*23a0*/  SEL R101, R118.reuse, R69, !P1 ;  /* 0x0000004576657207 */ /* 0x040fe40004800000 */
[C---:B------:R-:W-:Y:S02]  /*23b0*/  SEL R102, R118.reuse, R71, !P1 ;  /* 0x0000004776667207 */ /* 0x040fe40004800000 */
[C---:B------:R-:W-:Y:S02]  /*23c0*/  SEL R103, R118.reuse, R73, !P1 ;  /* 0x0000004976677207 */ /* 0x040fe40004800000 */
        /* <DEDUP_REMOVED lines=8> */
[----:B------:R-:W-:Y:S01]  /*2450*/  SEL R118, R118, R131, !P1 ;  /* 0x0000008376767207 */ /* 0x000fe20004800000 */
[----:B------:R-:W-:Y:S01]  /*2460*/  BAR.SYNC.DEFER_BLOCKING 0x0 ;  /* 0x0000000000007b1d */ /* 0x000fe20000010000 */
[----:B------:R-:W-:Y:S02]  /*2470*/  ISETP.LT.AND P3, PT, R7, R14, P0 ;  /* 0x0000000e0700720c */ /* 0x000fe40000761270 */
[----:B------:R-:W-:-:S03]  /*2480*/  LOP3.LUT P1, RZ, R66, 0x7f, RZ, 0xc0, !PT ;  /* 0x0000007f42ff7812 */ /* 0x000fc6000782c0ff */
[----:B---3--:R-:W-:Y:S10]  /*2490*/  BRA.U UP0, `(.L_x_5) ;  /* 0x0000000100187547 */ /* 0x008ff4000b800000 */
[----:B------:R-:W-:Y:S01]  /*24a0*/  ELECT P2, URZ, PT ;  /* 0x0000000000ff782f */ /* 0x000fe20003840000 */
[----:B------:R-:W-:Y:S01]  /*24b0*/  IMAD.MOV.U32 R7, RZ, RZ, 0x1 ;  /* 0x00000001ff077424 */ /* 0x000fe200078e00ff */
[----:B------:R-:W-:Y:S01]  /*24c0*/  UMOV UR5, 0x40 ;  /* 0x0000004000057882 */ /* 0x000fe20000000000 */
[----:B------:R-:W-:Y:S01]  /*24d0*/  UVIRTCOUNT.DEALLOC.SMPOOL 0x80 ;  /* 0x000000800000784c */ /* 0x000fe20000000000 */
[----:B------:R-:W-:-:S09]  /*24e0*/  ULEA UR5, UR4, UR5, 0x18 ;  /* 0x0000000504057291 */ /* 0x000fd2000f8ec0ff */
[----:B------:R0:W-:Y:S03]  /*24f0*/  @P2 STS.U8 [UR5], R7 ;  /* 0x00000007ff002988 */ /* 0x0001e60008000005 */
.L_x_5:
[----:B------:R-:W-:Y:S01]  /*2500*/  STTM.16dp32bit_t0_t15.x32 tmem[UR10], RZ ;  /* 0x000000ff000079ed */ /* 0x000fe20008a8000a */
[----:B------:R-:W-:Y:S01]  /*2510*/  STTM.16dp32bit_t16_t31.x32 tmem[UR10+0x20], RZ ;  /* 0x000020ff000079ed */ /* 0x000fe20008aa000a */
[----:B------:R-:W1:Y:S02]  /*2520*/  FENCE.VIEW.ASYNC.T ;  /* 0x00000000000073c6 */ /* 0x000e640000000200 */
[----:B-1----:R-:W-:Y:S01]  /*2530*/  VOTEU.ALL UP1, P1 ;  /* 0x0000000000ff7886 */ /* 0x002fe20000820000 */
[----:B------:R-:W-:Y:S01]  /*2540*/  VOTEU.ALL UP2, P1 ;  /* 0x0000000000ff7886 */ /* 0x000fe20000840000 */
[----:B------:R-:W-:Y:S01]  /*2550*/  IMAD R203, R74, 0x2, R201 ;  /* 0x000000024acb7824 */ /* 0x000fe200078e02c9 */
[----:B------:R-:W-:Y:S01]  /*2560*/  ISETP.LT.AND P2, PT, R229, R14, P0 ;  /* 0x0000000ee500720c */ /* 0x000fe20000741270 */
[----:B------:R-:W-:Y:S01]  /*2570*/  IMAD.SHL.U32 R186, R6, 0x2, RZ ;  /* 0x0000000206ba7824 */ /* 0x000fe200078e00ff */
[----:B------:R-:W-:-:S04]  /*2580*/  @!UP1 UIADD3 UR4, UPT, UPT, -UR6, 0x100000, URZ ;  /* 0x0010000006049890 */ /* 0x000fc8000fffe1ff */
[----:B------:R-:W-:Y:S02]  /*2590*/  @!UP1 USHF.L.U32 UR5, UR4, 0xb, URZ ;  /* 0x0000000b04059899 */ /* 0x000fe400080006ff */
[----:B------:R-:W-:Y:S01]  /*25a0*/  @!UP1 USHF.L.U32 UR4, UR4, 0x1, URZ ;  /* 0x0000000104049899 */ /* 0x000fe200080006ff */
[----:B------:R-:W-:Y:S01]  /*25b0*/  BAR.SYNC.DEFER_BLOCKING 0x0 ;  /* 0x0000000000007b1d */ /* 0x000fe20000010000 */
[----:B------:R-:W-:Y:S01]  /*25c0*/  IMAD R9, R74, 0x2, R203 ;  /* 0x000000024a097824 */ /* 0x000fe200078e02cb */
[----:B------:R-:W-:Y:S02]  /*25d0*/  ISETP.LT.AND P4, PT, R227, R14, P0 ;  /* 0x0000000ee300720c */ /* 0x000fe40000781270 */
[----:B------:R-:W-:Y:S01]  /*25e0*/  IADD3 R86, P5, PT, R186, UR12, RZ ;  /* 0x0000000cba567c10 */ /* 0x000fe2000ffbe0ff */
[----:B------:R-:W-:-:S03]  /*25f0*/  IMAD R11, R74, 0x2, R9 ;  /* 0x000000024a0b7824 */ /* 0x000fc600078e0209 */
[----:B------:R-:W-:Y:S01]  /*2600*/  LEA.HI.X.SX32 R24, R6, UR13, 0x1, P5 ;  /* 0x0000000d06187c11 */ /* 0x000fe2000a8f0eff */
[----:B------:R-:W-:Y:S01]  /*2610*/  IMAD R25, R74, 0x2, R11 ;  /* 0x000000024a197824 */ /* 0x000fe200078e020b */
[----:B------:R-:W-:-:S03]  /*2620*/  LEA R12, P5, R189, R86, 0x1 ;  /* 0x00000056bd0c7211 */ /* 0x000fc600078a08ff */
[C---:B------:R-:W-:Y:S01]  /*2630*/  IMAD R27, R74.reuse, 0x2, R25 ;  /* 0x000000024a1b7824 */ /* 0x040fe200078e0219 */
[----:B------:R-:W-:Y:S01]  /*2640*/  LEA.HI.X.SX32 R13, R189, R24, 0x1, P5 ;  /* 0x00000018bd0d7211 */ /* 0x000fe200028f0eff */
[----:B------:R-:W1:Y:S02]  /*2650*/  FENCE.VIEW.ASYNC.S ;  /* 0x00000000000073c6 */ /* 0x000e640000000000 */
[----:B-1----:R1:W2:Y:S02]  /*2660*/  @!UP2 SYNCS.EXCH.64 URZ, [UR11], UR4 ;  /* 0x000000040bffa5b2 */ /* 0x0022a40008000100 */
[----:B--2---:R-:W-:Y:S01]  /*2670*/  BAR.SYNC.DEFER_BLOCKING 0x0 ;  /* 0x0000000000007b1d */ /* 0x004fe20000010000 */
[----:B------:R-:W-:-:S04]  /*2680*/  IMAD R15, R74, 0x2, R27 ;  /* 0x000000024a0f7824 */ /* 0x000fc800078e021b */
[----:B------:R-:W-:Y:S01]  /*2690*/  IMAD R29, R74, 0x2, R15 ;  /* 0x000000024a1d7824 */ /* 0x000fe200078e020f */
[----:B------:R-:W-:-:S03]  /*26a0*/  PRMT R167, RZ, 0x7610, R167 ;  /* 0x00007610ffa77816 */ /* 0x000fc600000000a7 */
[C---:B------:R-:W-:Y:S01]  /*26b0*/  IMAD R31, R74.reuse, 0x2, R29 ;  /* 0x000000024a1f7824 */ /* 0x040fe200078e021d */
[----:B0-----:R-:W-:Y:S01]  /*26c0*/  LOP3.LUT R7, R5, 0x1a, RZ, 0xfc, !PT ;  /* 0x0000001a05077812 */ /* 0x001fe200078efcff */
[----:B-1----:R-:W0:Y:S02]  /*26d0*/  LDCU UR4, c[0x0][0x3b0] ;  /* 0x00007600ff0477ac */ /* 0x002e240008000800 */
[----:B------:R-:W-:Y:S01]  /*26e0*/  IMAD R85, R74, 0x2, R31 ;  /* 0x000000024a557824 */ /* 0x000fe200078e021f */
[----:B------:R1:W2:Y:S01]  /*26f0*/  @P2 LDG.E.U16 R169, desc[UR20][R12.64] ;  /* 0x000000140ca92981 */ /* 0x0002a2000c1e1500 */
[----:B------:R-:W-:Y:S02]  /*2700*/  LEA R16, P2, R191, R86, 0x1 ;  /* 0x00000056bf107211 */ /* 0x000fe400078408ff */
[----:B------:R-:W-:Y:S02]  /*2710*/  LOP3.LUT R225, R5, 0x10, RZ, 0xfc, !PT ;  /* 0x0000001005e17812 */ /* 0x000fe400078efcff */
[----:B------:R-:W-:-:S02]  /*2720*/  LEA.HI.X.SX32 R17, R191, R24, 0x1, P2 ;  /* 0x00000018bf117211 */ /* 0x000fc400010f0eff */
[----:B------:R-:W-:Y:S01]  /*2730*/  ISETP.LT.AND P2, PT, R7, R14, P0 ;  /* 0x0000000e0700720c */ /* 0x000fe20000741270 */
[C---:B------:R-:W-:Y:S01]  /*2740*/  IMAD R7, R74.reuse, 0x2, R85 ;  /* 0x000000024a077824 */ /* 0x040fe200078e0255 */
[----:B------:R-:W-:Y:S01]  /*2750*/  PRMT R173, RZ, 0x7610, R173 ;  /* 0x00007610ffad7816 */ /* 0x000fe200000000ad */
[----:B------:R3:W4:Y:S01]  /*2760*/  @P4 LDG.E.U16 R167, desc[UR20][R16.64] ;  /* 0x0000001410a74981 */ /* 0x000722000c1e1500 */
[----:B------:R-:W-:Y:S01]  /*2770*/  LEA R18, P4, R9, R86, 0x1 ;  /* 0x0000005609127211 */ /* 0x000fe200078808ff */
[C---:B------:R-:W-:Y:S01]  /*2780*/  IMAD R33, R74.reuse, 0x2, R7 ;  /* 0x000000024a217824 */ /* 0x040fe200078e0207 */
[----:B------:R-:W-:Y:S02]  /*2790*/  ISETP.LT.AND P5, PT, R225, R14, P0 ;  /* 0x0000000ee100720c */ /* 0x000fe400007a1270 */
[----:B------:R-:W-:Y:S01]  /*27a0*/  LEA.HI.X.SX32 R19, R9, R24, 0x1, P4 ;  /* 0x0000001809137211 */ /* 0x000fe200020f0eff */
[----:B------:R-:W-:Y:S01]  /*27b0*/  IMAD R87, R74, 0x2, R33 ;  /* 0x000000024a577824 */ /* 0x000fe200078e0221 */
[----:B-1----:R-:W-:-:S03]  /*27c0*/  LEA R12, P6, R197, R86, 0x1 ;  /* 0x00000056c50c7211 */ /* 0x002fc600078c08ff */
[----:B------:R-:W5:Y:S01]  /*27d0*/  @P3 LDG.E.U16 R173, desc[UR20][R18.64] ;  /* 0x0000001412ad3981 */ /* 0x000f62000c1e1500 */
[----:B---3--:R-:W-:Y:S01]  /*27e0*/  LEA R16, P3, R11, R86, 0x1 ;  /* 0x000000560b107211 */ /* 0x008fe200078608ff */
[C---:B------:R-:W-:Y:S01]  /*27f0*/  IMAD R119, R74.reuse, 0x2, R87 ;  /* 0x000000024a777824 */ /* 0x040fe200078e0257 */
[----:B------:R-:W-:Y:S02]  /*2800*/  PRMT R171, RZ, 0x7610, R171 ;  /* 0x00007610ffab7816 */ /* 0x000fe400000000ab */
[----:B------:R-:W-:Y:S01]  /*2810*/  PRMT R165, RZ, 0x7610, R165 ;  /* 0x00007610ffa57816 */ /* 0x000fe200000000a5 */
[C---:B------:R-:W-:Y:S01]  /*2820*/  IMAD R9, R74.reuse, 0x2, R119 ;  /* 0x000000024a097824 */ /* 0x040fe200078e0277 */
[-C--:B------:R-:W-:Y:S02]  /*2830*/  LEA.HI.X.SX32 R13, R197, R24.reuse, 0x1, P6 ;  /* 0x00000018c50d7211 */ /* 0x080fe400030f0eff */
[C---:B------:R-:W-:Y:S02]  /*2840*/  LOP3.LUT R223, R5.reuse, 0x20, RZ, 0xfc, !PT ;  /* 0x0000002005df7812 */ /* 0x040fe400078efcff */
[----:B------:R-:W-:Y:S01]  /*2850*/  LOP3.LUT R221, R5, 0x28, RZ, 0xfc, !PT ;  /* 0x0000002805dd7812 */ /* 0x000fe200078efcff */
[----:B------:R1:W3:Y:S01]  /*2860*/  @P5 LDG.E.U16 R171, desc[UR20][R12.64] ;  /* 0x000000140cab5981 */ /* 0x0002e2000c1e1500 */
[----:B------:R-:W-:Y:S01]  /*2870*/  LEA.HI.X.SX32 R17, R11, R24, 0x1, P3 ;  /* 0x000000180b117211 */ /* 0x000fe200018f0eff */
[----:B------:R-:W-:Y:S01]  /*2880*/  IMAD R35, R74, 0x2, R9 ;  /* 0x000000024a237824 */ /* 0x000fe200078e0209 */
[----:B------:R-:W-:-:S02]  /*2890*/  ISETP.LT.AND P4, PT, R223, R14, P0 ;  /* 0x0000000edf00720c */ /* 0x000fc40000781270 */
[----:B------:R-:W-:Y:S01]  /*28a0*/  ISETP.LT.AND P3, PT, R221, R14, P0 ;  /* 0x0000000edd00720c */ /* 0x000fe20000761270 */
[----:B------:R-:W2:Y:S01]  /*28b0*/  @P2 LDG.E.U16 R165, desc[UR20][R16.64] ;  /* 0x0000001410a52981 */ /* 0x000ea2000c1e1500 */
[-C--:B------:R-:W-:Y:S02]  /*28c0*/  LEA R20, P5, R15, R86.reuse, 0x1 ;  /* 0x000000560f147211 */ /* 0x080fe400078a08ff */
[----:B-1----:R-:W-:Y:S01]  /*28d0*/  LEA R12, P2, R7, R86, 0x1 ;  /* 0x00000056070c7211 */ /* 0x002fe200078408ff */
[----:B------:R-:W-:Y:S01]  /*28e0*/  IMAD R121, R74, 0x2, R35 ;  /* 0x000000024a797824 */ /* 0x000fe200078e0223 */
[----:B------:R-:W-:Y:S02]  /*28f0*/  LOP3.LUT R219, R5, 0x30, RZ, 0xfc, !PT ;  /* 0x0000003005db7812 */ /* 0x000fe400078efcff */
[----:B------:R-:W-:Y:S02]  /*2900*/  LEA.HI.X.SX32 R13, R7, R24, 0x1, P2 ;  /* 0x00000018070d7211 */ /* 0x000fe400010f0eff */
[----:B------:R-:W-:-:S02]  /*2910*/  PRMT R175, RZ, 0x7610, R175 ;  /* 0x00007610ffaf7816 */ /* 0x000fc400000000af */
[----:B------:R-:W-:Y:S01]  /*2920*/  PRMT R7, RZ, 0x7610, R7 ;  /* 0x00007610ff077816 */ /* 0x000fe20000000007 */
[C---:B------:R-:W-:Y:S01]  /*2930*/  IMAD R123, R74.reuse, 0x2, R121 ;  /* 0x000000024a7b7824 */ /* 0x040fe200078e0279 */
[----:B------:R-:W-:Y:S02]  /*2940*/  LEA.HI.X.SX32 R21, R15, R24, 0x1, P5 ;  /* 0x000000180f157211 */ /* 0x000fe400028f0eff */
[----:B------:R-:W-:Y:S02]  /*2950*/  LOP3.LUT R217, R5, 0x38, RZ, 0xfc, !PT ;  /* 0x0000003805d97812 */ /* 0x000fe400078efcff */
[-C--:B------:R-:W-:Y:S01]  /*2960*/  ISETP.LT.AND P2, PT, R219, R14.reuse, P0 ;  /* 0x0000000edb00720c */ /* 0x080fe20000741270 */
[----:B------:R1:W2:Y:S01]  /*2970*/  @P4 LDG.E.U16 R175, desc[UR20][R20.64] ;  /* 0x0000001414af4981 */ /* 0x0002a2000c1e1500 */
[----:B------:R-:W-:Y:S01]  /*2980*/  IMAD R67, R74, 0x2, R123 ;  /* 0x000000024a437824 */ /* 0x000fe200078e027b */
[----:B------:R-:W-:Y:S02]  /*2990*/  ISETP.LT.AND P4, PT, R217, R14, P0 ;  /* 0x0000000ed900720c */ /* 0x000fe40000781270 */
[----:B------:R0:W2:Y:S01]  /*29a0*/  @P3 LDG.E.U16 R7, desc[UR20][R12.64] ;  /* 0x000000140c073981 */ /* 0x0000a2000c1e1500 */
[----:B------:R-:W-:-:S02]  /*29b0*/  LOP3.LUT R215, R5, 0x22, RZ, 0xfc, !PT ;  /* 0x0000002205d77812 */ /* 0x000fc400078efcff */
[----:B------:R-:W-:Y:S02]  /*29c0*/  PRMT R11, RZ, 0x7610, R11 ;  /* 0x00007610ff0b7816 */ /* 0x000fe4000000000b */
[-C--:B-1----:R-:W-:Y:S02]  /*29d0*/  LEA R20, P3, R9, R86.reuse, 0x1 ;  /* 0x0000005609147211 */ /* 0x082fe400078608ff */
[----:B------:R-:W-:Y:S02]  /*29e0*/  LEA R22, P5, R67, R86, 0x1 ;  /* 0x0000005643167211 */ /* 0x000fe400078a08ff */
[----:B------:R-:W-:Y:S02]  /*29f0*/  LEA.HI.X.SX32 R21, R9, R24, 0x1, P3 ;  /* 0x0000001809157211 */ /* 0x000fe400018f0eff */
[----:B------:R-:W-:Y:S02]  /*2a00*/  LOP3.LUT R213, R5, 0x12, RZ, 0xfc, !PT ;  /* 0x0000001205d57812 */ /* 0x000fe400078efcff */
[----:B------:R-:W-:Y:S01]  /*2a10*/  ISETP.LT.AND P3, PT, R215, R14, P0 ;  /* 0x0000000ed700720c */ /* 0x000fe20000761270 */
[----:B------:R-:W2:Y:S01]  /*2a20*/  @P2 LDG.E.U16 R11, desc[UR20][R20.64] ;  /* 0x00000014140b2981 */ /* 0x000ea2000c1e1500 */
[----:B------:R-:W-:-:S02]  /*2a30*/  PRMT R9, RZ, 0x7610, R9 ;  /* 0x00007610ff097816 */ /* 0x000fc40000000009 */
[----:B------:R-:W-:Y:S02]  /*2a40*/  LEA.HI.X.SX32 R23, R67, R24, 0x1, P5 ;  /* 0x0000001843177211 */ /* 0x000fe400028f0eff */
[----:B------:R-:W-:Y:S02]  /*2a50*/  ISETP.LT.AND P2, PT, R213, R14, P0 ;  /* 0x0000000ed500720c */ /* 0x000fe40000741270 */
[-C--:B------:R-:W-:Y:S01]  /*2a60*/  LEA R18, P5, R29, R86.reuse, 0x1 ;  /* 0x000000561d127211 */ /* 0x080fe200078a08ff */
[----:B------:R1:W2:Y:S01]  /*2a70*/  @P4 LDG.E.U16 R9, desc[UR20][R22.64] ;  /* 0x0000001416094981 */ /* 0x0002a2000c1e1500 */
[----:B------:R-:W-:Y:S02]  /*2a80*/  PRMT R155, RZ, 0x7610, R155 ;  /* 0x00007610ff9b7816 */ /* 0x000fe4000000009b */
[----:B------:R-:W-:Y:S02]  /*2a90*/  LEA R16, P4, R199, R86, 0x1 ;  /* 0x00000056c7107211 */ /* 0x000fe400078808ff */
[----:B------:R-:W-:-:S02]  /*2aa0*/  LEA.HI.X.SX32 R19, R29, R24, 0x1, P5 ;  /* 0x000000181d137211 */ /* 0x000fc400028f0eff */
[----:B------:R-:W-:Y:S02]  /*2ab0*/  LOP3.LUT R211, R5, 0x2a, RZ, 0xfc, !PT ;  /* 0x0000002a05d37812 */ /* 0x000fe400078efcff */
[----:B------:R-:W-:Y:S01]  /*2ac0*/  PRMT R157, RZ, 0x7610, R157 ;  /* 0x00007610ff9d7816 */ /* 0x000fe2000000009d */
[----:B------:R1:W2:Y:S01]  /*2ad0*/  @P3 LDG.E.U16 R155, desc[UR20][R18.64] ;  /* 0x00000014129b3981 */ /* 0x0002a2000c1e1500 */
[----:B------:R-:W-:Y:S02]  /*2ae0*/  LEA.HI.X.SX32 R17, R199, R24, 0x1, P4 ;  /* 0x00000018c7117211 */ /* 0x000fe400020f0eff */
[----:B------:R-:W-:-:S03]  /*2af0*/  ISETP.LT.AND P3, PT, R211, R14, P0 ;  /* 0x0000000ed300720c */ /* 0x000fc60000761270 */
[----:B------:R1:W2:Y:S01]  /*2b00*/  @P2 LDG.E.U16 R157, desc[UR20][R16.64] ;  /* 0x00000014109d2981 */ /* 0x0002a2000c1e1500 */
[----:B0-----:R-:W-:Y:S02]  /*2b10*/  LEA R12, P2, R33, R86, 0x1 ;  /* 0x00000056210c7211 */ /* 0x001fe400078408ff */
[----:B------:R-:W-:Y:S02]  /*2b20*/  LOP3.LUT R207, R5, 0x3a, RZ, 0xfc, !PT ;  /* 0x0000003a05cf7812 */ /* 0x000fe400078efcff */
[----:B------:R-:W-:Y:S01]  /*2b30*/  PRMT R159, RZ, 0x7610, R159 ;  /* 0x00007610ff9f7816 */ /* 0x000fe2000000009f */
[----:B-1----:R-:W-:Y:S01]  /*2b40*/  IMAD R23, R74, 0x2, R67 ;  /* 0x000000024a177824 */ /* 0x002fe200078e0243 */
[----:B------:R-:W-:Y:S02]  /*2b50*/  LEA.HI.X.SX32 R13, R33, R24, 0x1, P2 ;  /* 0x00000018210d7211 */ /* 0x000fe400010f0eff */
[----:B------:R-:W-:Y:S02]  /*2b60*/  ISETP.LT.AND P5, PT, R207, R14, P0 ;  /* 0x0000000ecf00720c */ /* 0x000fe400007a1270 */
[----:B------:R-:W-:Y:S01]  /*2b70*/  LOP3.LUT R209, R5, 0x32, RZ, 0xfc, !PT ;  /* 0x0000003205d17812 */ /* 0x000fe200078efcff */
[----:B------:R0:W2:Y:S01]  /*2b80*/  @P3 LDG.E.U16 R159, desc[UR20][R12.64] ;  /* 0x000000140c9f3981 */ /* 0x0000a2000c1e1500 */
[----:B------:R-:W-:-:S02]  /*2b90*/  LEA R20, P3, R23, R86, 0x1 ;  /* 0x0000005617147211 */ /* 0x000fc400078608ff */
[----:B------:R-:W-:Y:S02]  /*2ba0*/  ISETP.LT.AND P6, PT, R209, R14, P0 ;  /* 0x0000000ed100720c */ /* 0x000fe400007c1270 */
[----:B------:R-:W-:Y:S02]  /*2bb0*/  LOP3.LUT R15, R5, 0x1c, RZ, 0xfc, !PT ;  /* 0x0000001c050f7812 */ /* 0x000fe400078efcff */
[----:B------:R-:W-:Y:S02]  /*2bc0*/  PRMT R161, RZ, 0x7610, R161 ;  /* 0x00007610ffa17816 */ /* 0x000fe400000000a1 */
[----:B------:R-:W-:Y:S02]  /*2bd0*/  LEA.HI.X.SX32 R21, R23, R24, 0x1, P3 ;  /* 0x0000001817157211 */ /* 0x000fe400018f0eff */
[----:B------:R-:W-:Y:S02]  /*2be0*/  LEA R18, P4, R35, R86, 0x1 ;  /* 0x0000005623127211 */ /* 0x000fe400078808ff */
[----:B------:R-:W-:Y:S01]  /*2bf0*/  ISETP.LT.AND P2, PT, R15, R14, P0 ;  /* 0x0000000e0f00720c */ /* 0x000fe20000741270 */
[----:B------:R-:W2:Y:S01]  /*2c00*/  @P5 LDG.E.U16 R161, desc[UR20][R20.64] ;  /* 0x0000001414a15981 */ /* 0x000ea2000c1e1500 */
[----:B------:R-:W-:-:S02]  /*2c10*/  LOP3.LUT R205, R5, 0xc, RZ, 0xfc, !PT ;  /* 0x0000000c05cd7812 */ /* 0x000fc400078efcff */
[----:B------:R-:W-:Y:S02]  /*2c20*/  LEA R16, P3, R25, R86, 0x1 ;  /* 0x0000005619107211 */ /* 0x000fe400078608ff */
[----:B------:R-:W-:Y:S02]  /*2c30*/  LOP3.LUT R73, R5, 0x14, RZ, 0xfc, !PT ;  /* 0x0000001405497812 */ /* 0x000fe400078efcff */
[----:B------:R-:W-:Y:S02]  /*2c40*/  PRMT R153, RZ, 0x7610, R153 ;  /* 0x00007610ff997816 */ /* 0x000fe40000000099 */
[----:B------:R-:W-:Y:S02]  /*2c50*/  LEA.HI.X.SX32 R19, R35, R24, 0x1, P4 ;  /* 0x0000001823137211 */ /* 0x000fe400020f0eff */
[----:B------:R-:W-:Y:S02]  /*2c60*/  ISETP.LT.AND P4, PT, R205, R14, P0 ;  /* 0x0000000ecd00720c */ /* 0x000fe40000781270 */
[----:B0-----:R-:W-:Y:S01]  /*2c70*/  LEA R12, P5, R193, R86, 0x1 ;  /* 0x00000056c10c7211 */ /* 0x001fe200078a08ff */
[----:B------:R0:W2:Y:S01]  /*2c80*/  @P6 LDG.E.U16 R153, desc[UR20][R18.64] ;  /* 0x0000001412996981 */ /* 0x0000a2000c1e1500 */
[----:B------:R-:W-:-:S02]  /*2c90*/  LEA.HI.X.SX32 R17, R25, R24, 0x1, P3 ;  /* 0x0000001819117211 */ /* 0x000fc400018f0eff */
[----:B------:R-:W-:Y:S02]  /*2ca0*/  ISETP.LT.AND P3, PT, R73, R14, P0 ;  /* 0x0000000e4900720c */ /* 0x000fe40000761270 */
[----:B------:R-:W-:Y:S02]  /*2cb0*/  PRMT R151, RZ, 0x7610, R151 ;  /* 0x00007610ff977816 */ /* 0x000fe40000000097 */
[----:B------:R-:W-:Y:S02]  /*2cc0*/  LEA.HI.X.SX32 R13, R193, R24, 0x1, P5 ;  /* 0x00000018c10d7211 */ /* 0x000fe400028f0eff */
[----:B------:R-:W-:Y:S02]  /*2cd0*/  LOP3.LUT R71, R5, 0x24, RZ, 0xfc, !PT ;  /* 0x0000002405477812 */ /* 0x000fe400078efcff */
[----:B0-----:R-:W-:Y:S01]  /*2ce0*/  LEA R18, P5, R201, R86, 0x1 ;  /* 0x00000056c9127211 */ /* 0x001fe200078a08ff */
[----:B------:R-:W2:Y:S01]  /*2cf0*/  @P2 LDG.E.U16 R151, desc[UR20][R16.64] ;  /* 0x0000001410972981 */ /* 0x000ea2000c1e1500 */
[----:B------:R-:W-:-:S02]  /*2d00*/  PRMT R163, RZ, 0x7610, R163 ;  /* 0x00007610ffa37816 */ /* 0x000fc400000000a3 */
[----:B------:R-:W-:Y:S02]  /*2d10*/  PRMT R149, RZ, 0x7610, R149 ;  /* 0x00007610ff957816 */ /* 0x000fe40000000095 */
[----:B------:R-:W-:Y:S02]  /*2d20*/  LEA.HI.X.SX32 R19, R201, R24, 0x1, P5 ;  /* 0x00000018c9137211 */ /* 0x000fe400028f0eff */
[----:B------:R-:W-:Y:S01]  /*2d30*/  ISETP.LT.AND P2, PT, R71, R14, P0 ;  /* 0x0000000e4700720c */ /* 0x000fe20000741270 */
[----:B------:R0:W2:Y:S01]  /*2d40*/  @P4 LDG.E.U16 R163, desc[UR20][R12.64] ;  /* 0x000000140ca34981 */ /* 0x0000a2000c1e1500 */
[----:B------:R-:W-:Y:S02]  /*2d50*/  LOP3.LUT R69, R5, 0x2c, RZ, 0xfc, !PT ;  /* 0x0000002c05457812 */ /* 0x000fe400078efcff */
[----:B------:R-:W-:Y:S01]  /*2d60*/  LEA R20, P4, R31, R86, 0x1 ;  /* 0x000000561f147211 */ /* 0x000fe200078808ff */
[----:B------:R-:W2:Y:S01]  /*2d70*/  @P3 LDG.E.U16 R149, desc[UR20][R18.64] ;  /* 0x0000001412953981 */ /* 0x000ea2000c1e1500 */
[----:B------:R-:W-:-:S02]  /*2d80*/  ISETP.LT.AND P3, PT, R69, R14, P0 ;  /* 0x0000000e4500720c */ /* 0x000fc40000761270 */
[----:B------:R-:W-:Y:S02]  /*2d90*/  PRMT R244, RZ, 0x7610, R244 ;  /* 0x00007610fff47816 */ /* 0x000fe400000000f4 */
[----:B------:R-:W-:Y:S02]  /*2da0*/  LEA.HI.X.SX32 R21, R31, R24, 0x1, P4 ;  /* 0x000000181f157211 */ /* 0x000fe400020f0eff */
[----:B0-----:R-:W-:Y:S02]  /*2db0*/  LEA R12, P4, R87, R86, 0x1 ;  /* 0x00000056570c7211 */ /* 0x001fe400078808ff */
[C---:B------:R-:W-:Y:S01]  /*2dc0*/  LOP3.LUT R67, R5.reuse, 0x34, RZ, 0xfc, !PT ;  /* 0x0000003405437812 */ /* 0x040fe200078efcff */
[----:B------:R0:W2:Y:S01]  /*2dd0*/  @P2 LDG.E.U16 R244, desc[UR20][R20.64] ;  /* 0x0000001414f42981 */ /* 0x0000a2000c1e1500 */
[----:B------:R-:W-:Y:S02]  /*2de0*/  LOP3.LUT R35, R5, 0x3c, RZ, 0xfc, !PT ;  /* 0x0000003c05237812 */ /* 0x000fe400078efcff */
[----:B------:R-:W-:Y:S01]  /*2df0*/  PRMT R242, RZ, 0x7610, R242 ;  /* 0x00007610fff27816 */ /* 0x000fe200000000f2 */
[----:B------:R-:W-:Y:S01]  /*2e00*/  IMAD R15, R74, 0x2, R23 ;  /* 0x000000024a0f7824 */ /* 0x000fe200078e0217 */
[----:B------:R-:W-:-:S02]  /*2e10*/  LEA.HI.X.SX32 R13, R87, R24, 0x1, P4 ;  /* 0x00000018570d7211 */ /* 0x000fc400020f0eff */
[-C--:B------:R-:W-:Y:S02]  /*2e20*/  ISETP.LT.AND P2, PT, R67, R14.reuse, P0 ;  /* 0x0000000e4300720c */ /* 0x080fe40000741270 */
[----:B------:R-:W-:Y:S01]  /*2e30*/  ISETP.LT.AND P4, PT, R35, R14, P0 ;  /* 0x0000000e2300720c */ /* 0x000fe20000781270 */
[----:B------:R1:W2:Y:S01]  /*2e40*/  @P3 LDG.E.U16 R242, desc[UR20][R12.64] ;  /* 0x000000140cf23981 */ /* 0x0002a2000c1e1500 */
[-C--:B------:R-:W-:Y:S02]  /*2e50*/  LEA R16, P5, R121, R86.reuse, 0x1 ;  /* 0x0000005679107211 */ /* 0x080fe400078a08ff */
[----:B0-----:R-:W-:Y:S02]  /*2e60*/  LEA R20, P3, R15, R86, 0x1 ;  /* 0x000000560f147211 */ /* 0x001fe400078608ff */
[----:B------:R-:W-:Y:S02]  /*2e70*/  PRMT R240, RZ, 0x7610, R240 ;  /* 0x00007610fff07816 */ /* 0x000fe400000000f0 */
[----:B------:R-:W-:-:S02]  /*2e80*/  LOP3.LUT R29, R5, 0x1e, RZ, 0xfc, !PT ;  /* 0x0000001e051d7812 */ /* 0x000fc400078efcff */
[-C--:B------:R-:W-:Y:S02]  /*2e90*/  LEA.HI.X.SX32 R17, R121, R24.reuse, 0x1, P5 ;  /* 0x0000001879117211 */ /* 0x080fe400028f0eff */
[----:B------:R-:W-:Y:S02]  /*2ea0*/  PRMT R238, RZ, 0x7610, R238 ;  /* 0x00007610ffee7816 */ /* 0x000fe400000000ee */
[----:B------:R-:W-:Y:S01]  /*2eb0*/  LEA.HI.X.SX32 R21, R15, R24, 0x1, P3 ;  /* 0x000000180f157211 */ /* 0x000fe200018f0eff */
[----:B------:R0:W2:Y:S01]  /*2ec0*/  @P2 LDG.E.U16 R240, desc[UR20][R16.64] ;  /* 0x0000001410f02981 */ /* 0x0000a2000c1e1500 */
[----:B------:R-:W-:Y:S02]  /*2ed0*/  LOP3.LUT R33, R5, 0xe, RZ, 0xfc, !PT ;  /* 0x0000000e05217812 */ /* 0x000fe400078efcff */
[----:B-1----:R-:W-:Y:S01]  /*2ee0*/  LEA R12, P6, R195, R86, 0x1 ;  /* 0x00000056c30c7211 */ /* 0x002fe200078c08ff */
[----:B------:R-:W2:Y:S01]  /*2ef0*/  @P4 LDG.E.U16 R238, desc[UR20][R20.64] ;  /* 0x0000001414ee4981 */ /* 0x000ea2000c1e1500 */
[----:B------:R-:W-:-:S02]  /*2f00*/  LOP3.LUT R31, R5, 0x16, RZ, 0xfc, !PT ;  /* 0x00000016051f7812 */ /* 0x000fc400078efcff */
[-C--:B------:R-:W-:Y:S02]  /*2f10*/  ISETP.LT.AND P3, PT, R29, R14.reuse, P0 ;  /* 0x0000000e1d00720c */ /* 0x080fe40000761270 */
[----:B------:R-:W-:Y:S02]  /*2f20*/  ISETP.LT.AND P2, PT, R33, R14, P0 ;  /* 0x0000000e2100720c */ /* 0x000fe40000741270 */
[----:B------:R-:W-:Y:S02]  /*2f30*/  LEA.HI.X.SX32 R13, R195, R24, 0x1, P6 ;  /* 0x00000018c30d7211 */ /* 0x000fe400030f0eff */
[----:B------:R-:W-:Y:S02]  /*2f40*/  ISETP.LT.AND P4, PT, R31, R14, P0 ;  /* 0x0000000e1f00720c */ /* 0x000fe40000781270 */
[----:B------:R-:W-:Y:S02]  /*2f50*/  LEA R18, P6, R27, R86, 0x1 ;  /* 0x000000561b127211 */ /* 0x000fe400078c08ff */
[----:B------:R-:W-:-:S02]  /*2f60*/  PRMT R232, RZ, 0x7610, R232 ;  /* 0x00007610ffe87816 */ /* 0x000fc400000000e8 */
[----:B0-----:R-:W-:Y:S02]  /*2f70*/  LEA R16, P5, R203, R86, 0x1 ;  /* 0x00000056cb107211 */ /* 0x001fe400078a08ff */
[-C--:B------:R-:W-:Y:S02]  /*2f80*/  LEA.HI.X.SX32 R19, R27, R24.reuse, 0x1, P6 ;  /* 0x000000181b137211 */ /* 0x080fe400030f0eff */
[----:B------:R-:W-:Y:S02]  /*2f90*/  PRMT R216, RZ, 0x7610, R216 ;  /* 0x00007610ffd87816 */ /* 0x000fe400000000d8 */
[----:B------:R-:W-:Y:S01]  /*2fa0*/  LOP3.LUT R27, R5, 0x26, RZ, 0xfc, !PT ;  /* 0x00000026051b7812 */ /* 0x000fe200078efcff */
[----:B------:R-:W2:Y:S01]  /*2fb0*/  @P3 LDG.E.U16 R232, desc[UR20][R18.64] ;  /* 0x0000001412e83981 */ /* 0x000ea2000c1e1500 */
[----:B------:R-:W-:Y:S02]  /*2fc0*/  PRMT R234, RZ, 0x7610, R234 ;  /* 0x00007610ffea7816 */ /* 0x000fe400000000ea */
[----:B------:R-:W-:Y:S01]  /*2fd0*/  LEA.HI.X.SX32 R17, R203, R24, 0x1, P5 ;  /* 0x00000018cb117211 */ /* 0x000fe200028f0eff */
[----:B------:R0:W2:Y:S01]  /*2fe0*/  @P2 LDG.E.U16 R216, desc[UR20][R12.64] ;  /* 0x000000140cd82981 */ /* 0x0000a2000c1e1500 */
[----:B------:R-:W-:-:S02]  /*2ff0*/  LOP3.LUT R25, R5, 0x2e, RZ, 0xfc, !PT ;  /* 0x0000002e05197812 */ /* 0x000fc400078efcff */
[----:B------:R-:W-:Y:S01]  /*3000*/  LEA R78, P5, R79, R86, 0x1 ;  /* 0x000000564f4e7211 */ /* 0x000fe200078a08ff */
[----:B------:R1:W2:Y:S01]  /*3010*/  @P4 LDG.E.U16 R234, desc[UR20][R16.64] ;  /* 0x0000001410ea4981 */ /* 0x0002a2000c1e1500 */
[-C--:B------:R-:W-:Y:S02]  /*3020*/  ISETP.LT.AND P3, PT, R27, R14.reuse, P0 ;  /* 0x0000000e1b00720c */ /* 0x080fe40000761270 */
[----:B------:R-:W-:Y:S02]  /*3030*/  ISETP.LT.AND P2, PT, R25, R14, P0 ;  /* 0x0000000e1900720c */ /* 0x000fe40000741270 */
[----:B------:R-:W-:Y:S02]  /*3040*/  LEA.HI.X.SX32 R79, R79, R24, 0x1, P5 ;  /* 0x000000184f4f7211 */ /* 0x000fe400028f0eff */
[-C--:B0-----:R-:W-:Y:S02]  /*3050*/  LEA R12, P6, R119, R86.reuse, 0x1 ;  /* 0x00000056770c7211 */ /* 0x081fe400078c08ff */
[----:B-1----:R-:W-:-:S02]  /*3060*/  LEA R16, P5, R85, R86, 0x1 ;  /* 0x0000005655107211 */ /* 0x002fc400078a08ff */
[----:B------:R-:W-:Y:S02]  /*3070*/  PRMT R230, RZ, 0x7610, R230 ;  /* 0x00007610ffe67816 */ /* 0x000fe400000000e6 */
[-C--:B------:R-:W-:Y:S02]  /*3080*/  LEA.HI.X.SX32 R17, R85, R24.reuse, 0x1, P5 ;  /* 0x0000001855117211 */ /* 0x080fe400028f0eff */
[----:B------:R-:W-:Y:S02]  /*3090*/  PRMT R228, RZ, 0x7610, R228 ;  /* 0x00007610ffe47816 */ /* 0x000fe400000000e4 */
[----:B------:R-:W-:Y:S01]  /*30a0*/  LEA.HI.X.SX32 R13, R119, R24, 0x1, P6 ;  /* 0x00000018770d7211 */ /* 0x000fe200030f0eff */
[----:B------:R0:W2:Y:S01]  /*30b0*/  @P3 LDG.E.U16 R230, desc[UR20][R16.64] ;  /* 0x0000001410e63981 */ /* 0x0000a2000c1e1500 */
[----:B------:R-:W-:-:S03]  /*30c0*/  LEA R76, P4, R77, R86, 0x1 ;  /* 0x000000564d4c7211 */ /* 0x000fc600078808ff */
[----:B------:R-:W2:Y:S01]  /*30d0*/  @P2 LDG.E.U16 R228, desc[UR20][R12.64] ;  /* 0x000000140ce42981 */ /* 0x000ea2000c1e1500 */
[C---:B------:R-:W-:Y:S02]  /*30e0*/  ISETP.LT.AND P2, PT, R5.reuse, R14, P0 ;  /* 0x0000000e0500720c */ /* 0x040fe40000741270 */
[----:B0-----:R-:W-:Y:S02]  /*30f0*/  LOP3.LUT R17, R5, 0x2, RZ, 0xfc, !PT ;  /* 0x0000000205117812 */ /* 0x001fe400078efcff */
[----:B------:R-:W-:Y:S02]  /*3100*/  LEA.HI.X.SX32 R77, R77, R24, 0x1, P4 ;  /* 0x000000184d4d7211 */ /* 0x000fe400020f0eff */
[----:B------:R-:W-:Y:S02]  /*3110*/  ISETP.LT.AND P3, PT, R17, R14, P0 ;  /* 0x0000000e1100720c */ /* 0x000fe40000761270 */
[----:B------:R-:W-:Y:S02]  /*3120*/  LEA R80, P4, R81, R86, 0x1 ;  /* 0x0000005651507211 */ /* 0x000fe400078808ff */
[----:B------:R-:W-:-:S02]  /*3130*/  LOP3.LUT R23, R5, 0x36, RZ, 0xfc, !PT ;  /* 0x0000003605177812 */ /* 0x000fc400078efcff */
[----:B------:R-:W-:Y:S02]  /*3140*/  LEA R82, P5, R83, R86, 0x1 ;  /* 0x0000005653527211 */ /* 0x000fe400078a08ff */
[----:B------:R-:W-:Y:S02]  /*3150*/  LOP3.LUT R21, R5, 0x3e, RZ, 0xfc, !PT ;  /* 0x0000003e05157812 */ /* 0x000fe400078efcff */
[----:B------:R-:W-:Y:S01]  /*3160*/  PRMT R179, RZ, 0x7610, R179 ;  /* 0x00007610ffb37816 */ /* 0x000fe200000000b3 */
[----:B------:R-:W-:Y:S01]  /*3170*/  IMAD R15, R74, 0x2, R15 ;  /* 0x000000024a0f7824 */ /* 0x000fe200078e020f */
[----:B------:R-:W-:Y:S02]  /*3180*/  LEA.HI.X.SX32 R81, R81, R24, 0x1, P4 ;  /* 0x0000001851517211 */ /* 0x000fe400020f0eff */
[----:B------:R-:W-:Y:S02]  /*3190*/  PRMT R177, RZ, 0x7610, R177 ;  /* 0x00007610ffb17816 */ /* 0x000fe400000000b1 */
[----:B------:R-:W-:Y:S01]  /*31a0*/  LEA R84, P4, R123, R86, 0x1 ;  /* 0x000000567b547211 */ /* 0x000fe200078808ff */
[----:B------:R-:W2:Y:S01]  /*31b0*/  @P2 LDG.E.U16 R179, desc[UR20][R76.64] ;  /* 0x000000144cb32981 */ /* 0x000ea2000c1e1500 */
[----:B------:R-:W-:-:S02]  /*31c0*/  ISETP.LT.AND P6, PT, R23, R14, P0 ;  /* 0x0000000e1700720c */ /* 0x000fc400007c1270 */
[----:B------:R-:W-:Y:S01]  /*31d0*/  LEA.HI.X.SX32 R83, R83, R24, 0x1, P5 ;  /* 0x0000001853537211 */ /* 0x000fe200028f0eff */
[----:B------:R-:W2:Y:S01]  /*31e0*/  @P3 LDG.E.U16 R177, desc[UR20][R78.64] ;  /* 0x000000144eb13981 */ /* 0x000ea2000c1e1500 */
[----:B------:R-:W-:Y:S02]  /*31f0*/  ISETP.LT.AND P5, PT, R21, R14, P0 ;  /* 0x0000000e1500720c */ /* 0x000fe400007a1270 */
[----:B------:R-:W-:Y:S02]  /*3200*/  LEA.HI.X.SX32 R85, R123, R24, 0x1, P4 ;  /* 0x000000187b557211 */ /* 0x000fe400020f0eff */
[C---:B------:R-:W-:Y:S02]  /*3210*/  LEA R86, P4, R15.reuse, R86, 0x1 ;  /* 0x000000560f567211 */ /* 0x040fe400078808ff */
[----:B------:R-:W-:Y:S02]  /*3220*/  PRMT R226, RZ, 0x7610, R226 ;  /* 0x00007610ffe27816 */ /* 0x000fe400000000e2 */
[----:B------:R-:W-:Y:S01]  /*3230*/  PRMT R224, RZ, 0x7610, R224 ;  /* 0x00007610ffe07816 */ /* 0x000fe200000000e0 */
[----:B------:R-:W-:Y:S01]  /*3240*/  IMAD R8, R8, R75, RZ ;  /* 0x0000004b08087224 */ /* 0x000fe200078e02ff */
[----:B------:R-:W-:-:S02]  /*3250*/  LEA.HI.X.SX32 R87, R15, R24, 0x1, P4 ;  /* 0x000000180f577211 */ /* 0x000fc400020f0eff */
[----:B------:R0:W2:Y:S02]  /*3260*/  @P6 LDG.E.U16 R226, desc[UR20][R84.64] ;  /* 0x0000001454e26981 */ /* 0x0000a4000c1e1500 */
[----:B------:R-:W-:Y:S02]  /*3270*/  LEA R146, P2, R8, UR14, 0x1 ;  /* 0x0000000e08927c11 */ /* 0x000fe4000f8408ff */
[----:B------:R1:W2:Y:S01]  /*3280*/  @P5 LDG.E.U16 R224, desc[UR20][R86.64] ;  /* 0x0000001456e05981 */ /* 0x0002a2000c1e1500 */
[----:B------:R-:W-:Y:S02]  /*3290*/  IMAD R89, R89, UR4, RZ ;  /* 0x0000000459597c24 */ /* 0x000fe4000f8e02ff */
[----:B0-----:R-:W-:Y:S02]  /*32a0*/  IMAD R85, R10, UR4, RZ ;  /* 0x000000040a557c24 */ /* 0x001fe4000f8e02ff */
[----:B-1----:R-:W-:Y:S01]  /*32b0*/  IMAD R87, R88, UR4, RZ ;  /* 0x0000000458577c24 */ /* 0x002fe2000f8e02ff */
[----:B------:R-:W-:Y:S01]  /*32c0*/  LEA.HI.X.SX32 R8, R8, UR15, 0x1, P2 ;  /* 0x0000000f08087c11 */ /* 0x000fe200090f0eff */
[----:B------:R-:W-:Y:S01]  /*32d0*/  IMAD R119, R90, UR4, RZ ;  /* 0x000000045a777c24 */ /* 0x000fe2000f8e02ff */
[-C--:B------:R-:W-:Y:S01]  /*32e0*/  LEA R84, P5, R85, R146.reuse, 0x1 ;  /* 0x0000009255547211 */ /* 0x080fe200078a08ff */
[----:B------:R-:W-:Y:S01]  /*32f0*/  IMAD R121, R91, UR4, RZ ;  /* 0x000000045b797c24 */ /* 0x000fe2000f8e02ff */
[----:B------:R-:W-:Y:S01]  /*3300*/  LEA R86, P4, R87, R146, 0x1 ;  /* 0x0000009257567211 */ /* 0x000fe200078808ff */
[----:B------:R-:W-:Y:S01]  /*3310*/  IMAD R123, R92, UR4, RZ ;  /* 0x000000045c7b7c24 */ /* 0x000fe2000f8e02ff */
[----:B------:R-:W-:Y:S01]  /*3320*/  LEA.HI.X.SX32 R85, R85, R8, 0x1, P5 ;  /* 0x0000000855557211 */ /* 0x000fe200028f0eff */
[----:B------:R-:W-:Y:S01]  /*3330*/  IMAD R125, R93, UR4, RZ ;  /* 0x000000045d7d7c24 */ /* 0x000fe2000f8e02ff */
[-C--:B------:R-:W-:Y:S01]  /*3340*/  LEA R88, P6, R89, R146.reuse, 0x1 ;  /* 0x0000009259587211 */ /* 0x080fe200078c08ff */
[----:B------:R-:W-:Y:S01]  /*3350*/  IMAD R127, R94, UR4, RZ ;  /* 0x000000045e7f7c24 */ /* 0x000fe2000f8e02ff */
[----:B------:R-:W-:-:S02]  /*3360*/  LEA R90, P5, R119, R146, 0x1 ;  /* 0x00000092775a7211 */ /* 0x000fc400078a08ff */
[----:B------:R-:W-:Y:S02]  /*3370*/  LEA.HI.X.SX32 R87, R87, R8, 0x1, P4 ;  /* 0x0000000857577211 */ /* 0x000fe400020f0eff */
[----:B------:R-:W-:Y:S01]  /*3380*/  LEA R92, P4, R121, R146, 0x1 ;  /* 0x00000092795c7211 */ /* 0x000fe200078808ff */
[----:B------:R-:W-:Y:S01]  /*3390*/  IMAD R131, R96, UR4, RZ ;  /* 0x0000000460837c24 */ /* 0x000fe2000f8e02ff */
[-C--:B------:R-:W-:Y:S01]  /*33a0*/  LEA.HI.X.SX32 R89, R89, R8.reuse, 0x1, P6 ;  /* 0x0000000859597211 */ /* 0x080fe200030f0eff */
        /* <DEDUP_REMOVED lines=21> */
[-C--:B------:R-:W-:Y:S01]  /*3500*/  LEA.HI.X.SX32 R103, R131, R8.reuse, 0x1, P5 ;  /* 0x0000000883677211 */ /* 0x080fe200028f0eff */
[----:B------:R-:W-:Y:S01]  /*3510*/  IMAD R181, R105, UR4, RZ ;  /* 0x0000000469b57c24 */ /* 0x000fe2000f8e02ff */
[----:B------:R-:W-:Y:S01]  /*3520*/  LEA.HI.X.SX32 R105, R133, R8, 0x1, P4 ;  /* 0x0000000885697211 */ /* 0x000fe200020f0eff */
[----:B------:R-:W-:Y:S01]  /*3530*/  IMAD R183, R106, UR4, RZ ;  /* 0x000000046ab77c24 */ /* 0x000fe2000f8e02ff */
[-C--:B------:R-:W-:Y:S01]  /*3540*/  LEA R106, P6, R135, R146.reuse, 0x1 ;  /* 0x00000092876a7211 */ /* 0x080fe200078c08ff */
[----:B------:R-:W-:Y:S01]  /*3550*/  IMAD R187, R108, UR4, RZ ;  /* 0x000000046cbb7c24 */ /* 0x000fe2000f8e02ff */
[-C--:B------:R-:W-:Y:S01]  /*3560*/  LEA R108, P5, R137, R146.reuse, 0x1 ;  /* 0x00000092896c7211 */ /* 0x080fe200078a08ff */
[----:B------:R-:W-:Y:S01]  /*3570*/  IMAD R12, R110, UR4, RZ ;  /* 0x000000046e0c7c24 */ /* 0x000fe2000f8e02ff */
        /* <DEDUP_REMOVED lines=22> */
[----:B------:R-:W-:Y:S02]  /*36e0*/  LEA R122, P4, R183, R146, 0x1 ;  /* 0x00000092b77a7211 */ /* 0x000fe400078808ff */
[-C--:B------:R-:W-:Y:S02]  /*36f0*/  LEA.HI.X.SX32 R119, R147, R8.reuse, 0x1, P6 ;  /* 0x0000000893777211 */ /* 0x080fe400030f0eff */
[----:B------:R-:W-:Y:S02]  /*3700*/  LEA.HI.X.SX32 R121, R181, R8, 0x1, P5 ;  /* 0x00000008b5797211 */ /* 0x000fe400028f0eff */
[-C--:B------:R-:W-:Y:S02]  /*3710*/  LEA R124, P6, R185, R146.reuse, 0x1 ;  /* 0x00000092b97c7211 */ /* 0x080fe400078c08ff */
[----:B------:R-:W-:-:S02]  /*3720*/  LEA R126, P5, R187, R146, 0x1 ;  /* 0x00000092bb7e7211 */ /* 0x000fc400078a08ff */
[----:B------:R-:W-:Y:S02]  /*3730*/  LEA.HI.X.SX32 R123, R183, R8, 0x1, P4 ;  /* 0x00000008b77b7211 */ /* 0x000fe400020f0eff */
[----:B------:R-:W-:Y:S02]  /*3740*/  LEA R128, P4, R10, R146, 0x1 ;  /* 0x000000920a807211 */ /* 0x000fe400078808ff */
[C---:B------:R-:W-:Y:S02]  /*3750*/  LOP3.LUT R15, R5.reuse, 0x4, RZ, 0xfc, !PT ;  /* 0x00000004050f7812 */ /* 0x040fe400078efcff */
[----:B------:R-:W-:Y:S02]  /*3760*/  LOP3.LUT R13, R5, 0x6, RZ, 0xfc, !PT ;  /* 0x00000006050d7812 */ /* 0x000fe400078efcff */
[-C--:B------:R-:W-:Y:S02]  /*3770*/  LEA.HI.X.SX32 R125, R185, R8.reuse, 0x1, P6 ;  /* 0x00000008b97d7211 */ /* 0x080fe400030f0eff */
[----:B------:R-:W-:-:S02]  /*3780*/  LEA.HI.X.SX32 R127, R187, R8, 0x1, P5 ;  /* 0x00000008bb7f7211 */ /* 0x000fc400028f0eff */
[----:B------:R-:W-:Y:S02]  /*3790*/  LOP3.LUT R19, R66, 0x3f, RZ, 0xc0, !PT ;  /* 0x0000003f42137812 */ /* 0x000fe400078ec0ff */
[-C--:B------:R-:W-:Y:S02]  /*37a0*/  LEA R130, P6, R12, R146.reuse, 0x1 ;  /* 0x000000920c827211 */ /* 0x080fe400078c08ff */
[----:B------:R-:W-:Y:S02]  /*37b0*/  LEA R132, P5, R138, R146, 0x1 ;  /* 0x000000928a847211 */ /* 0x000fe400078a08ff */
[----:B------:R-:W-:Y:S02]  /*37c0*/  LEA.HI.X.SX32 R129, R10, R8, 0x1, P4 ;  /* 0x000000080a817211 */ /* 0x000fe400020f0eff */
[----:B------:R-:W-:Y:S02]  /*37d0*/  LEA R134, P4, R140, R146, 0x1 ;  /* 0x000000928c867211 */ /* 0x000fe400078808ff */
[----:B------:R-:W-:-:S02]  /*37e0*/  ISETP.LT.AND P3, PT, R15, R14, P0 ;  /* 0x0000000e0f00720c */ /* 0x000fc40000761270 */
[-C--:B------:R-:W-:Y:S02]  /*37f0*/  ISETP.LT.AND P2, PT, R13, R14.reuse, P0 ;  /* 0x0000000e0d00720c */ /* 0x080fe40000741270 */
[----:B------:R-:W-:Y:S02]  /*3800*/  ISETP.LT.AND P0, PT, R19, R14, P0 ;  /* 0x0000000e1300720c */ /* 0x000fe40000701270 */
[-C--:B------:R-:W-:Y:S02]  /*3810*/  LEA.HI.X.SX32 R131, R12, R8.reuse, 0x1, P6 ;  /* 0x000000080c837211 */ /* 0x080fe400030f0eff */
[----:B------:R-:W-:Y:S02]  /*3820*/  LEA.HI.X.SX32 R133, R138, R8, 0x1, P5 ;  /* 0x000000088a857211 */ /* 0x000fe400028f0eff */
[-C--:B------:R-:W-:Y:S02]  /*3830*/  LEA R136, P6, R142, R146.reuse, 0x1 ;  /* 0x000000928e887211 */ /* 0x080fe400078c08ff */
[----:B------:R-:W-:-:S02]  /*3840*/  LEA R138, P5, R144, R146, 0x1 ;  /* 0x00000092908a7211 */ /* 0x000fc400078a08ff */
[----:B------:R-:W-:Y:S02]  /*3850*/  LEA.HI.X.SX32 R135, R140, R8, 0x1, P4 ;  /* 0x000000088c877211 */ /* 0x000fe400020f0eff */
[----:B------:R-:W-:Y:S02]  /*3860*/  LEA R140, P4, R152, R146, 0x1 ;  /* 0x00000092988c7211 */ /* 0x000fe400078808ff */
[----:B------:R-:W-:Y:S02]  /*3870*/  PRMT R236, RZ, 0x7610, R236 ;  /* 0x00007610ffec7816 */ /* 0x000fe400000000ec */
[-C--:B------:R-:W-:Y:S02]  /*3880*/  LEA.HI.X.SX32 R137, R142, R8.reuse, 0x1, P6 ;  /* 0x000000088e897211 */ /* 0x080fe400030f0eff */
[----:B------:R-:W-:Y:S02]  /*3890*/  LEA.HI.X.SX32 R139, R144, R8, 0x1, P5 ;  /* 0x00000008908b7211 */ /* 0x000fe400028f0eff */
[----:B------:R-:W-:Y:S01]  /*38a0*/  PRMT R222, RZ, 0x7610, R222 ;  /* 0x00007610ffde7816 */ /* 0x000fe200000000de */
[----:B------:R-:W4:Y:S01]  /*38b0*/  @P3 LDG.E.U16 R236, desc[UR20][R80.64] ;  /* 0x0000001450ec3981 */ /* 0x000f22000c1e1500 */
[----:B------:R-:W-:-:S02]  /*38c0*/  LEA R142, P6, R154, R146, 0x1 ;  /* 0x000000929a8e7211 */ /* 0x000fc400078c08ff */
[----:B------:R-:W-:Y:S02]  /*38d0*/  LEA R144, P5, R150, R146, 0x1 ;  /* 0x0000009296907211 */ /* 0x000fe400078a08ff */
[----:B------:R-:W-:Y:S01]  /*38e0*/  LEA.HI.X.SX32 R141, R152, R8, 0x1, P4 ;  /* 0x00000008988d7211 */ /* 0x000fe200020f0eff */
[----:B------:R-:W4:Y:S01]  /*38f0*/  @P2 LDG.E.U16 R222, desc[UR20][R82.64] ;  /* 0x0000001452de2981 */ /* 0x000f22000c1e1500 */
[----:B------:R-:W-:Y:S02]  /*3900*/  PRMT R220, RZ, 0x7610, R220 ;  /* 0x00007610ffdc7816 */ /* 0x000fe400000000dc */
[----:B------:R-:W-:Y:S02]  /*3910*/  PRMT R218, RZ, 0x7610, R218 ;  /* 0x00007610ffda7816 */ /* 0x000fe400000000da */
[----:B------:R-:W-:Y:S02]  /*3920*/  PRMT R231, RZ, 0x7610, R231 ;  /* 0x00007610ffe77816 */ /* 0x000fe400000000e7 */
[----:B------:R-:W-:Y:S01]  /*3930*/  PRMT R233, RZ, 0x7610, R233 ;  /* 0x00007610ffe97816 */ /* 0x000fe200000000e9 */
[----:B------:R-:W4:Y:S01]  /*3940*/  @P0 LDG.E.U16 R220, desc[UR20][R84.64] ;  /* 0x0000001454dc0981 */ /* 0x000f22000c1e1500 */
[----:B------:R-:W-:-:S02]  /*3950*/  PRMT R235, RZ, 0x7610, R235 ;  /* 0x00007610ffeb7816 */ /* 0x000fc400000000eb */
[----:B------:R-:W-:Y:S01]  /*3960*/  PRMT R237, RZ, 0x7610, R237 ;  /* 0x00007610ffed7816 */ /* 0x000fe200000000ed */
[----:B------:R-:W4:Y:S01]  /*3970*/  @P0 LDG.E.U16 R218, desc[UR20][R92.64] ;  /* 0x000000145cda0981 */ /* 0x000f22000c1e1500 */
[----:B------:R-:W-:Y:S02]  /*3980*/  PRMT R239, RZ, 0x7610, R239 ;  /* 0x00007610ffef7816 */ /* 0x000fe400000000ef */
[----:B------:R-:W-:Y:S01]  /*3990*/  PRMT R241, RZ, 0x7610, R241 ;  /* 0x00007610fff17816 */ /* 0x000fe200000000f1 */
[----:B------:R-:W4:Y:S01]  /*39a0*/  @P0 LDG.E.U16 R231, desc[UR20][R100.64] ;  /* 0x0000001464e70981 */ /* 0x000f22000c1e1500 */
[----:B------:R-:W-:Y:S02]  /*39b0*/  LEA R146, P4, R156, R146, 0x1 ;  /* 0x000000929c927211 */ /* 0x000fe400078808ff */
        /* <DEDUP_REMOVED lines=35> */
[-C--:B------:R-:W-:Y:S02]  /*3bf0*/  LEA.HI.X.SX32 R143, R154, R8.reuse, 0x1, P6 ;  /* 0x000000089a8f7211 */ /* 0x080fe400030f0eff */
[----:B------:R-:W-:Y:S01]  /*3c00*/  PRMT R214, RZ, 0x7610, R214 ;  /* 0x00007610ffd67816 */ /* 0x000fe200000000d6 */
[----:B------:R-:W4:Y:S01]  /*3c10*/  @P0 LDG.E.U16 R20, desc[UR20][R140.64] ;  /* 0x000000148c140981 */ /* 0x000f22000c1e1500 */
[----:B------:R-:W-:-:S02]  /*3c20*/  LEA.HI.X.SX32 R145, R150, R8, 0x1, P5 ;  /* 0x0000000896917211 */ /* 0x000fc400028f0eff */
[----:B------:R-:W-:Y:S01]  /*3c30*/  LEA.HI.X.SX32 R147, R156, R8, 0x1, P4 ;  /* 0x000000089c937211 */ /* 0x000fe200020f0eff */
[----:B------:R-:W4:Y:S04]  /*3c40*/  @P0 LDG.E.U16 R22, desc[UR20][R88.64] ;  /* 0x0000001458160981 */ /* 0x000f28000c1e1500 */
        /* <DEDUP_REMOVED lines=14> */
[----:B------:R-:W4:Y:S01]  /*3d30*/  @P0 LDG.E.U16 R214, desc[UR20][R146.64] ;  /* 0x0000001492d60981 */ /* 0x000f22000c1e1500 */
[----:B------:R-:W-:Y:S01]  /*3d40*/  SHF.R.S32.HI R12, RZ, 0x6, R66 ;  /* 0x00000006ff0c7819 */ /* 0x000fe20000011442 */
[----:B------:R-:W-:-:S04]  /*3d50*/  @!UP1 UIADD3 UR4, UPT, UPT, -UR6, 0x100000, URZ ;  /* 0x0010000006049890 */ /* 0x000fc8000fffe1ff */
[----:B------:R-:W-:Y:S02]  /*3d60*/  @!UP1 USHF.L.U32 UR5, UR4, 0xb, URZ ;  /* 0x0000000b04059899 */ /* 0x000fe400080006ff */
[----:B------:R-:W-:Y:S01]  /*3d70*/  @!UP1 USHF.L.U32 UR4, UR4, 0x1, URZ ;  /* 0x0000000104049899 */ /* 0x000fe200080006ff */
[----:B------:R-:W-:Y:S01]  /*3d80*/  IMAD.SHL.U32 R181, R19, 0x2, RZ ;  /* 0x0000000213b57824 */ /* 0x000fe200078e00ff */
[----:B------:R-:W-:Y:S02]  /*3d90*/  SHF.R.S32.HI R183, RZ, 0x1f, R6 ;  /* 0x0000001fffb77819 */ /* 0x000fe40000011406 */
[----:B------:R-:W-:Y:S01]  /*3da0*/  SGXT R12, R12, 0x1 ;  /* 0x000000010c0c781a */ /* 0x000fe20000000200 */
[----:B------:R-:W-:Y:S01]  /*3db0*/  VOTEU.ALL UP2, P1 ;  /* 0x0000000000ff7886 */ /* 0x000fe20000840000 */
[----:B------:R-:W-:Y:S02]  /*3dc0*/  SHF.L.U64.HI R6, R6, 0x1, R183 ;  /* 0x0000000106067819 */ /* 0x000fe400000102b7 */
[----:B------:R-:W-:-:S02]  /*3dd0*/  SHF.R.S32.HI R10, RZ, 0x1f, R191 ;  /* 0x0000001fff0a7819 */ /* 0x000fc400000114bf */
[-C--:B------:R-:W-:Y:S02]  /*3de0*/  LEA R190, P3, R191, R186.reuse, 0x1 ;  /* 0x000000babfbe7211 */ /* 0x080fe400078608ff */
[----:B------:R-:W-:Y:S01]  /*3df0*/  SHF.R.S32.HI R8, RZ, 0x1f, R189 ;  /* 0x0000001fff087819 */ /* 0x000fe200000114bd */
[----:B------:R0:W1:Y:S01]  /*3e00*/  @!UP2 SYNCS.EXCH.64 URZ, [UR9+0x8008], UR4 ;  /* 0x0080080409ffa5b2 */ /* 0x0000620008000100 */
[----:B------:R-:W-:Y:S02]  /*3e10*/  LEA R188, P2, R189, R186, 0x1 ;  /* 0x000000babdbc7211 */ /* 0x000fe400078408ff */
[----:B------:R-:W-:Y:S02]  /*3e20*/  ISETP.NE.U32.AND P0, PT, R148, RZ, PT ;  /* 0x000000ff9400720c */ /* 0x000fe40003f05070 */
[----:B------:R-:W-:Y:S02]  /*3e30*/  LOP3.LUT R12, R181, 0x90, R12, 0x78, !PT ;  /* 0x00000090b50c7812 */ /* 0x000fe400078e780c */
[----:B------:R-:W-:-:S02]  /*3e40*/  SHF.R.S32.HI R148, RZ, 0x1f, R193 ;  /* 0x0000001fff947819 */ /* 0x000fc400000114c1 */
[----:B------:R-:W-:Y:S02]  /*3e50*/  LEA R192, P4, R193, R186, 0x1 ;  /* 0x000000bac1c07211 */ /* 0x000fe400078808ff */
[----:B------:R-:W-:Y:S02]  /*3e60*/  LEA.HI.X R191, R191, R6, R10, 0x1, P3 ;  /* 0x00000006bfbf7211 */ /* 0x000fe400018f0c0a */
[----:B------:R-:W-:Y:S02]  /*3e70*/  SHF.R.S32.HI R150, RZ, 0x1f, R195 ;  /* 0x0000001fff967819 */ /* 0x000fe400000114c3 */
[----:B------:R-:W-:Y:S02]  /*3e80*/  LEA R194, P5, R195, R186, 0x1 ;  /* 0x000000bac3c27211 */ /* 0x000fe400078a08ff */
[----:B------:R-:W-:Y:S02]  /*3e90*/  LEA.HI.X R189, R189, R6, R8, 0x1, P2 ;  /* 0x00000006bdbd7211 */ /* 0x000fe400010f0c08 */
[----:B------:R-:W-:-:S02]  /*3ea0*/  SHF.R.S32.HI R10, RZ, 0x1f, R199 ;  /* 0x0000001fff0a7819 */ /* 0x000fc400000114c7 */
[-C--:B------:R-:W-:Y:S01]  /*3eb0*/  LEA R198, P3, R199, R186.reuse, 0x1 ;  /* 0x000000bac7c67211 */ /* 0x080fe200078608ff */
[----:B--2---:R2:W-:Y:S01]  /*3ec0*/  STS.U16 [R12+UR9+0x1800], R11 ;  /* 0x0018000b0c007988 */ /* 0x0045e20008000409 */
[----:B------:R-:W-:Y:S02]  /*3ed0*/  SHF.R.S32.HI R8, RZ, 0x1f, R197 ;  /* 0x0000001fff087819 */ /* 0x000fe400000114c5 */
[----:B------:R-:W-:Y:S02]  /*3ee0*/  LEA R196, P2, R197, R186, 0x1 ;  /* 0x000000bac5c47211 */ /* 0x000fe400078408ff */
[----:B------:R-:W-:Y:S01]  /*3ef0*/  LEA.HI.X R193, R193, R6, R148, 0x1, P4 ;  /* 0x00000006c1c17211 */ /* 0x000fe200020f0c94 */
[----:B------:R0:W-:Y:S01]  /*3f00*/  STS.U16 [R12+UR9+0x1c00], R9 ;  /* 0x001c00090c007988 */ /* 0x0001e20008000409 */
[----:B------:R-:W-:Y:S02]  /*3f10*/  SHF.R.S32.HI R148, RZ, 0x1f, R201 ;  /* 0x0000001fff947819 */ /* 0x000fe400000114c9 */
[----:B------:R-:W-:-:S02]  /*3f20*/  LEA R200, P4, R201, R186, 0x1 ;  /* 0x000000bac9c87211 */ /* 0x000fc400078808ff */
[----:B--2---:R-:W-:Y:S02]  /*3f30*/  LOP3.LUT R11, R5, 0x18, RZ, 0xfc, !PT ;  /* 0x00000018050b7812 */ /* 0x004fe400078efcff */
[-C--:B------:R-:W-:Y:S02]  /*3f40*/  LEA.HI.X R195, R195, R6.reuse, R150, 0x1, P5 ;  /* 0x00000006c3c37211 */ /* 0x080fe400028f0c96 */
[----:B------:R-:W-:Y:S02]  /*3f50*/  LEA.HI.X R199, R199, R6, R10, 0x1, P3 ;  /* 0x00000006c7c77211 */ /* 0x000fe400018f0c0a */
[----:B------:R-:W-:Y:S02]  /*3f60*/  SHF.R.S32.HI R150, RZ, 0x1f, R203 ;  /* 0x0000001fff967819 */ /* 0x000fe400000114cb */
[----:B------:R-:W-:Y:S02]  /*3f70*/  LEA R202, P5, R203, R186, 0x1 ;  /* 0x000000bacbca7211 */ /* 0x000fe400078a08ff */
[----:B------:R-:W-:-:S02]  /*3f80*/  LEA.HI.X R197, R197, R6, R8, 0x1, P2 ;  /* 0x00000006c5c57211 */ /* 0x000fc400010f0c08 */
[C---:B------:R-:W-:Y:S02]  /*3f90*/  LOP3.LUT R10, R12.reuse, 0x20, RZ, 0x3c, !PT ;  /* 0x000000200c0a7812 */ /* 0x040fe400078e3cff */
[----:B0-----:R-:W-:Y:S01]  /*3fa0*/  LOP3.LUT R9, R5, 0x1a, RZ, 0xfc, !PT ;  /* 0x0000001a05097812 */ /* 0x001fe200078efcff */
[----:B------:R0:W-:Y:S01]  /*3fb0*/  STS.U16 [R12+UR9+0x1400], R7 ;  /* 0x001400070c007988 */ /* 0x0001e20008000409 */
[----:B------:R-:W-:Y:S02]  /*3fc0*/  LOP3.LUT R8, R12, 0x40, RZ, 0x3c, !PT ;  /* 0x000000400c087812 */ /* 0x000fe400078e3cff */
[----:B------:R-:W-:Y:S01]  /*3fd0*/  LEA.HI.X R201, R201, R6, R148, 0x1, P4 ;  /* 0x00000006c9c97211 */ /* 0x000fe200020f0c94 */
[----:B------:R-:W-:Y:S01]  /*3fe0*/  IMAD R148, R11, R74, RZ ;  /* 0x0000004a0b947224 */ /* 0x000fe200078e02ff */
[----:B------:R-:W-:Y:S01]  /*3ff0*/  LEA.HI.X R203, R203, R6, R150, 0x1, P5 ;  /* 0x00000006cbcb7211 */ /* 0x000fe200028f0c96 */
[----:B------:R-:W-:Y:S01]  /*4000*/  STS.U16 [R12+UR9+0x400], R169 ;  /* 0x000400a90c007988 */ /* 0x000fe20008000409 */
[----:B------:R-:W-:Y:S01]  /*4010*/  IMAD R150, R9, R74, RZ ;  /* 0x0000004a09967224 */ /* 0x000fe200078e02ff */
[----:B0-----:R-:W-:-:S02]  /*4020*/  LOP3.LUT R7, R5, 0x1c, RZ, 0xfc, !PT ;  /* 0x0000001c05077812 */ /* 0x001fc400078efcff */
[----:B---3--:R-:W-:Y:S04]  /*4030*/  STS.U16 [R12+UR9+0x800], R171 ;  /* 0x000800ab0c007988 */ /* 0x008fe80008000409 */
[----:B-----5:R-:W-:Y:S04]  /*4040*/  STS.U16 [R12+UR9+0xc00], R173 ;  /* 0x000c00ad0c007988 */ /* 0x020fe80008000409 */
[----:B------:R-:W-:Y:S04]  /*4050*/  STS.U16 [R12+UR9+0x1000], R175 ;  /* 0x001000af0c007988 */ /* 0x000fe80008000409 */
[----:B------:R-:W-:Y:S04]  /*4060*/  STS.U16 [R12+UR9], R179 ;  /* 0x000000b30c007988 */ /* 0x000fe80008000409 */
[----:B----4-:R-:W-:Y:S04]  /*4070*/  STS.U16 [R10+UR9+0x500], R167 ;  /* 0x000500a70a007988 */ /* 0x010fe80008000409 */
[----:B------:R-:W-:Y:S04]  /*4080*/  STS.U16 [R10+UR9+0xd00], R165 ;  /* 0x000d00a50a007988 */ /* 0x000fe80008000409 */
[----:B------:R-:W-:Y:S04]  /*4090*/  STS.U16 [R10+UR9+0x1100], R155 ;  /* 0x0011009b0a007988 */ /* 0x000fe80008000409 */
[----:B------:R-:W-:Y:S04]  /*40a0*/  STS.U16 [R10+UR9+0x900], R157 ;  /* 0x0009009d0a007988 */ /* 0x000fe80008000409 */
[----:B------:R-:W-:Y:S04]  /*40b0*/  STS.U16 [R10+UR9+0x1500], R159 ;  /* 0x0015009f0a007988 */ /* 0x000fe80008000409 */
[----:B------:R0:W-:Y:S04]  /*40c0*/  STS.U16 [R10+UR9+0x1900], R153 ;  /* 0x001900990a007988 */ /* 0x0001e80008000409 */
[----:B------:R-:W-:Y:S04]  /*40d0*/  STS.U16 [R10+UR9+0x1d00], R161 ;  /* 0x001d00a10a007988 */ /* 0x000fe80008000409 */
[----:B------:R-:W-:Y:S01]  /*40e0*/  STS.U16 [R10+UR9+0x100], R177 ;  /* 0x000100b10a007988 */ /* 0x000fe20008000409 */
[----:B------:R-:W-:-:S03]  /*40f0*/  IMAD.SHL.U32 R187, R150, 0x2, RZ ;  /* 0x0000000296bb7824 */ /* 0x000fc600078e00ff */
[----:B------:R2:W-:Y:S01]  /*4100*/  STS.U16 [R8+UR9+0xa00], R149 ;  /* 0x000a009508007988 */ /* 0x0005e20008000409 */
[-C--:B0-----:R-:W-:Y:S02]  /*4110*/  IMAD R153, R7, R74.reuse, RZ ;  /* 0x0000004a07997224 */ /* 0x081fe400078e02ff */
[----:B------:R-:W-:Y:S01]  /*4120*/  IMAD R155, R29, R74, RZ ;  /* 0x0000004a1d9b7224 */ /* 0x000fe200078e02ff */
[----:B------:R0:W-:Y:S01]  /*4130*/  STS.U16 [R8+UR9+0xe00], R151 ;  /* 0x000e009708007988 */ /* 0x0001e20008000409 */
[----:B------:R-:W-:-:S04]  /*4140*/  IMAD.HI R175, R148, 0x2, RZ ;  /* 0x0000000294af7827 */ /* 0x000fc800078e02ff */
[----:B--2---:R-:W-:Y:S02]  /*4150*/  IMAD.SHL.U32 R149, R148, 0x2, RZ ;  /* 0x0000000294957824 */ /* 0x004fe400078e00ff */
[----:B------:R-:W-:Y:S02]  /*4160*/  IMAD.SHL.U32 R152, R153, 0x2, RZ ;  /* 0x0000000299987824 */ /* 0x000fe400078e00ff */
[----:B------:R-:W-:Y:S01]  /*4170*/  IMAD R157, R223, R74, RZ ;  /* 0x0000004adf9d7224 */ /* 0x000fe200078e02ff */
[--C-:B------:R-:W-:Y:S01]  /*4180*/  IADD3 R148, P4, P5, R149, UR12, R186.reuse ;  /* 0x0000000c95947c10 */ /* 0x100fe2000fd9e0ba */
[----:B0-----:R-:W-:Y:S01]  /*4190*/  IMAD.HI R151, R150, 0x2, RZ ;  /* 0x0000000296977827 */ /* 0x001fe200078e02ff */
[----:B------:R-:W-:-:S03]  /*41a0*/  IADD3 R150, P2, P3, R187, UR12, R186 ;  /* 0x0000000cbb967c10 */ /* 0x000fc6000fb5e0ba */
[----:B------:R-:W-:Y:S01]  /*41b0*/  IMAD.SHL.U32 R154, R155, 0x2, RZ ;  /* 0x000000029b9a7824 */ /* 0x000fe200078e00ff */
[----:B------:R-:W-:Y:S01]  /*41c0*/  IADD3.X R149, PT, PT, R175, UR13, R6, P4, P5 ;  /* 0x0000000daf957c10 */ /* 0x000fe2000a7ea406 */
[-C--:B------:R-:W-:Y:S01]  /*41d0*/  IMAD R159, R215, R74.reuse, RZ ;  /* 0x0000004ad79f7224 */ /* 0x080fe200078e02ff */
[----:B------:R-:W-:Y:S01]  /*41e0*/  IADD3 R152, P4, P5, R152, UR12, R186 ;  /* 0x0000000c98987c10 */ /* 0x000fe2000fd9e0ba */
[----:B------:R-:W-:Y:S01]  /*41f0*/  IMAD.HI R153, R153, 0x2, RZ ;  /* 0x0000000299997827 */ /* 0x000fe200078e02ff */
[----:B------:R-:W-:Y:S01]  /*4200*/  IADD3.X R151, PT, PT, R151, UR13, R6, P2, P3 ;  /* 0x0000000d97977c10 */ /* 0x000fe200097e6406 */
[----:B------:R0:W-:Y:S02]  /*4210*/  STS.U16 [R8+UR9+0x600], R163 ;  /* 0x000600a308007988 */ /* 0x0001e40008000409 */
[----:B------:R-:W-:Y:S01]  /*4220*/  IMAD.SHL.U32 R156, R157, 0x2, RZ ;  /* 0x000000029d9c7824 */ /* 0x000fe200078e00ff */
[----:B------:R-:W-:Y:S01]  /*4230*/  IADD3 R154, P2, P3, R154, UR12, R186 ;  /* 0x0000000c9a9a7c10 */ /* 0x000fe2000fb5e0ba */
[----:B------:R-:W-:-:S02]  /*4240*/  IMAD R161, R71, R74, RZ ;  /* 0x0000004a47a17224 */ /* 0x000fc400078e02ff */
[----:B------:R-:W-:Y:S01]  /*4250*/  IMAD.HI R155, R155, 0x2, RZ ;  /* 0x000000029b9b7827 */ /* 0x000fe200078e02ff */
[----:B------:R-:W-:-:S03]  /*4260*/  IADD3.X R153, PT, PT, R153, UR13, R6, P4, P5 ;  /* 0x0000000d99997c10 */ /* 0x000fc6000a7ea406 */
[----:B------:R-:W-:Y:S02]  /*4270*/  IMAD.SHL.U32 R185, R159, 0x2, RZ ;  /* 0x000000029fb97824 */ /* 0x000fe400078e00ff */
[----:B0-----:R-:W-:Y:S01]  /*4280*/  IMAD R163, R27, R74, RZ ;  /* 0x0000004a1ba37224 */ /* 0x001fe200078e02ff */
[----:B------:R-:W-:Y:S01]  /*4290*/  IADD3 R156, P4, P5, R156, UR12, R186 ;  /* 0x0000000c9c9c7c10 */ /* 0x000fe2000fd9e0ba */
[----:B------:R-:W-:Y:S01]  /*42a0*/  IMAD.HI R157, R157, 0x2, RZ ;  /* 0x000000029d9d7827 */ /* 0x000fe200078e02ff */
[----:B------:R-:W-:-:S03]  /*42b0*/  IADD3.X R155, PT, PT, R155, UR13, R6, P2, P3 ;  /* 0x0000000d9b9b7c10 */ /* 0x000fc600097e6406 */
[----:B------:R-:W-:Y:S01]  /*42c0*/  IMAD.SHL.U32 R177, R161, 0x2, RZ ;  /* 0x00000002a1b17824 */ /* 0x000fe200078e00ff */
[----:B------:R-:W-:Y:S01]  /*42d0*/  IADD3 R158, P2, P3, R185, UR12, R186 ;  /* 0x0000000cb99e7c10 */ /* 0x000fe2000fb5e0ba */
[----:B------:R-:W-:Y:S02]  /*42e0*/  IMAD R165, R221, R74, RZ ;  /* 0x0000004adda57224 */ /* 0x000fe400078e02ff */
[----:B------:R-:W-:Y:S01]  /*42f0*/  IMAD.HI R159, R159, 0x2, RZ ;  /* 0x000000029f9f7827 */ /* 0x000fe200078e02ff */
[----:B------:R-:W-:-:S03]  /*4300*/  IADD3.X R157, PT, PT, R157, UR13, R6, P4, P5 ;  /* 0x0000000d9d9d7c10 */ /* 0x000fc6000a7ea406 */
[----:B------:R-:W-:Y:S02]  /*4310*/  IMAD.SHL.U32 R162, R163, 0x2, RZ ;  /* 0x00000002a3a27824 */ /* 0x000fe400078e00ff */
[----:B------:R-:W-:Y:S01]  /*4320*/  IMAD R167, R211, R74, RZ ;  /* 0x0000004ad3a77224 */ /* 0x000fe200078e02ff */
[----:B------:R-:W-:Y:S01]  /*4330*/  IADD3 R160, P4, P5, R177, UR12, R186 ;  /* 0x0000000cb1a07c10 */ /* 0x000fe2000fd9e0ba */
[----:B------:R-:W-:Y:S01]  /*4340*/  IMAD.HI R161, R161, 0x2, RZ ;  /* 0x00000002a1a17827 */ /* 0x000fe200078e02ff */
[----:B------:R-:W-:-:S03]  /*4350*/  IADD3.X R159, PT, PT, R159, UR13, R6, P2, P3 ;  /* 0x0000000d9f9f7c10 */ /* 0x000fc600097e6406 */
[----:B------:R-:W-:Y:S02]  /*4360*/  IMAD.SHL.U32 R183, R165, 0x2, RZ ;  /* 0x00000002a5b77824 */ /* 0x000fe400078e00ff */
[-C--:B------:R-:W-:Y:S01]  /*4370*/  IMAD R164, R67, R74.reuse, RZ ;  /* 0x0000004a43a47224 */ /* 0x080fe200078e02ff */
[----:B------:R-:W-:Y:S01]  /*4380*/  IADD3 R162, P2, P3, R162, UR12, R186 ;  /* 0x0000000ca2a27c10 */ /* 0x000fe2000fb5e0ba */
[----:B------:R-:W-:Y:S02]  /*4390*/  IMAD R169, R69, R74, RZ ;  /* 0x0000004a45a97224 */ /* 0x000fe400078e02ff */
[----:B------:R-:W-:Y:S01]  /*43a0*/  IMAD.HI R163, R163, 0x2, RZ ;  /* 0x00000002a3a37827 */ /* 0x000fe200078e02ff */
[----:B------:R-:W-:-:S03]  /*43b0*/  IADD3.X R161, PT, PT, R161, UR13, R6, P4, P5 ;  /* 0x0000000da1a17c10 */ /* 0x000fc6000a7ea406 */
[----:B------:R-:W-:Y:S02]  /*43c0*/  IMAD.SHL.U32 R179, R167, 0x2, RZ ;  /* 0x00000002a7b37824 */ /* 0x000fe400078e00ff */
[----:B------:R-:W-:Y:S02]  /*43d0*/  IMAD R171, R25, R74, RZ ;  /* 0x0000004a19ab7224 */ /* 0x000fe400078e02ff */
[----:B------:R-:W-:Y:S01]  /*43e0*/  IMAD.HI R165, R165, 0x2, RZ ;  /* 0x00000002a5a57827 */ /* 0x000fe200078e02ff */
[----:B------:R-:W-:-:S03]  /*43f0*/  IADD3.X R163, PT, PT, R163, UR13, R6, P2, P3 ;  /* 0x0000000da3a37c10 */ /* 0x000fc600097e6406 */
[C---:B------:R-:W-:Y:S02]  /*4400*/  IMAD.SHL.U32 R185, R164.reuse, 0x2, RZ ;  /* 0x00000002a4b97824 */ /* 0x040fe400078e00ff */
[----:B------:R-:W-:Y:S01]  /*4410*/  IMAD.HI R177, R164, 0x2, RZ ;  /* 0x00000002a4b17827 */ /* 0x000fe200078e02ff */
[----:B------:R-:W-:-:S03]  /*4420*/  IADD3 R164, P4, P5, R183, UR12, R186 ;  /* 0x0000000cb7a47c10 */ /* 0x000fc6000fd9e0ba */
        /* <DEDUP_REMOVED lines=16> */
[----:B------:R-:W-:Y:S02]  /*4530*/  IMAD R174, R217, R74, RZ ;  /* 0x0000004ad9ae7224 */ /* 0x000fe400078e02ff */
[C---:B------:R-:W-:Y:S02]  /*4540*/  IMAD.SHL.U32 R183, R172.reuse, 0x2, RZ ;  /* 0x00000002acb77824 */ /* 0x040fe400078e00ff */
[----:B------:R-:W-:Y:S01]  /*4550*/  IMAD.HI R179, R172, 0x2, RZ ;  /* 0x00000002acb37827 */ /* 0x000fe200078e02ff */
[----:B------:R-:W-:Y:S02]  /*4560*/  IADD3 R172, P5, P4, R181, UR12, R186 ;  /* 0x0000000cb5ac7c10 */ /* 0x000fe4000fcbe0ba */
[----:B------:R-:W-:Y:S01]  /*4570*/  IADD3.X R171, PT, PT, R171, UR13, R6, P2, P3 ;  /* 0x0000000dabab7c10 */ /* 0x000fe200097e6406 */
[----:B------:R-:W-:-:S04]  /*4580*/  IMAD.HI R173, R173, 0x2, RZ ;  /* 0x00000002adad7827 */ /* 0x000fc800078e02ff */
[----:B------:R-:W-:-:S04]  /*4590*/  IMAD.HI R175, R175, 0x2, RZ ;  /* 0x00000002afaf7827 */ /* 0x000fc800078e02ff */
[C---:B------:R-:W-:Y:S02]  /*45a0*/  IMAD.SHL.U32 R180, R174.reuse, 0x2, RZ ;  /* 0x00000002aeb47824 */ /* 0x040fe400078e00ff */
[----:B------:R-:W-:Y:S01]  /*45b0*/  IMAD.HI R181, R174, 0x2, RZ ;  /* 0x00000002aeb57827 */ /* 0x000fe200078e02ff */
[----:B------:R-:W-:-:S03]  /*45c0*/  IADD3 R174, P2, P3, R187, UR12, R186 ;  /* 0x0000000cbbae7c10 */ /* 0x000fc6000fb5e0ba */
[----:B------:R-:W-:Y:S01]  /*45d0*/  IMAD R182, R207, R74, RZ ;  /* 0x0000004acfb67224 */ /* 0x000fe200078e02ff */
[----:B------:R-:W-:Y:S02]  /*45e0*/  IADD3.X R173, PT, PT, R173, UR13, R6, P5, P4 ;  /* 0x0000000dadad7c10 */ /* 0x000fe4000afe8406 */
[----:B------:R-:W-:Y:S01]  /*45f0*/  IADD3 R176, P5, P4, R185, UR12, R186 ;  /* 0x0000000cb9b07c10 */ /* 0x000fe2000fcbe0ba */
[C---:B------:R-:W-:Y:S01]  /*4600*/  IMAD.SHL.U32 R185, R182.reuse, 0x2, RZ ;  /* 0x00000002b6b97824 */ /* 0x040fe200078e00ff */
[----:B------:R-:W-:Y:S02]  /*4610*/  IADD3.X R175, PT, PT, R175, UR13, R6, P2, P3 ;  /* 0x0000000dafaf7c10 */ /* 0x000fe400097e6406 */
[----:B------:R-:W-:Y:S01]  /*4620*/  IADD3 R178, P2, P3, R183, UR12, R186 ;  /* 0x0000000cb7b27c10 */ /* 0x000fe2000fb5e0ba */
[----:B------:R-:W-:-:S03]  /*4630*/  IMAD.HI R183, R182, 0x2, RZ ;  /* 0x00000002b6b77827 */ /* 0x000fc600078e02ff */
[----:B------:R-:W-:Y:S02]  /*4640*/  IADD3.X R179, PT, PT, R179, UR13, R6, P2, P3 ;  /* 0x0000000db3b37c10 */ /* 0x000fe400097e6406 */
[----:B------:R-:W-:Y:S01]  /*4650*/  IADD3 R182, P2, P3, R185, UR12, R186 ;  /* 0x0000000cb9b67c10 */ /* 0x000fe2000fb5e0ba */
[-C--:B------:R-:W-:Y:S02]  /*4660*/  IMAD R185, R35, R74.reuse, RZ ;  /* 0x0000004a23b97224 */ /* 0x080fe400078e02ff */
[----:B------:R-:W-:Y:S01]  /*4670*/  IMAD R187, R21, R74, RZ ;  /* 0x0000004a15bb7224 */ /* 0x000fe200078e02ff */
[----:B------:R-:W-:Y:S01]  /*4680*/  IADD3.X R177, PT, PT, R177, UR13, R6, P5, P4 ;  /* 0x0000000db1b17c10 */ /* 0x000fe2000afe8406 */
[----:B------:R-:W-:Y:S01]  /*4690*/  IMAD.SHL.U32 R184, R185, 0x2, RZ ;  /* 0x00000002b9b87824 */ /* 0x000fe200078e00ff */
[----:B------:R-:W-:Y:S01]  /*46a0*/  IADD3 R180, P5, P4, R180, UR12, R186 ;  /* 0x0000000cb4b47c10 */ /* 0x000fe2000fcbe0ba */
[----:B------:R-:W-:Y:S01]  /*46b0*/  IMAD.SHL.U32 R246, R187, 0x2, RZ ;  /* 0x00000002bbf67824 */ /* 0x000fe200078e00ff */
[--C-:B------:R-:W-:Y:S01]  /*46c0*/  IADD3.X R183, PT, PT, R183, UR13, R6.reuse, P2, P3 ;  /* 0x0000000db7b77c10 */ /* 0x100fe200097e6406 */
[----:B------:R-:W-:Y:S01]  /*46d0*/  IMAD.HI R185, R185, 0x2, RZ ;  /* 0x00000002b9b97827 */ /* 0x000fe200078e02ff */
[----:B------:R-:W-:-:S02]  /*46e0*/  IADD3.X R181, PT, PT, R181, UR13, R6, P5, P4 ;  /* 0x0000000db5b57c10 */ /* 0x000fc4000afe8406 */
[--C-:B------:R-:W-:Y:S01]  /*46f0*/  IADD3 R184, P5, P4, R184, UR12, R186.reuse ;  /* 0x0000000cb8b87c10 */ /* 0x100fe2000fcbe0ba */
[----:B------:R-:W-:Y:S01]  /*4700*/  IMAD.HI R187, R187, 0x2, RZ ;  /* 0x00000002bbbb7827 */ /* 0x000fe200078e02ff */
[----:B------:R-:W-:Y:S02]  /*4710*/  IADD3 R186, P2, P3, R246, UR12, R186 ;  /* 0x0000000cf6ba7c10 */ /* 0x000fe4000fb5e0ba */
[--C-:B------:R-:W-:Y:S02]  /*4720*/  IADD3.X R185, PT, PT, R185, UR13, R6.reuse, P5, P4 ;  /* 0x0000000db9b97c10 */ /* 0x100fe4000afe8406 */
[----:B------:R-:W-:Y:S02]  /*4730*/  IADD3.X R187, PT, PT, R187, UR13, R6, P2, P3 ;  /* 0x0000000dbbbb7c10 */ /* 0x000fe400097e6406 */
[----:B------:R-:W-:Y:S01]  /*4740*/  LOP3.LUT R6, R12, 0x60, RZ, 0x3c, !PT ;  /* 0x000000600c067812 */ /* 0x000fe200078e3cff */
[----:B------:R-:W-:Y:S04]  /*4750*/  STS.U16 [R8+UR9+0x1200], R244 ;  /* 0x001200f408007988 */ /* 0x000fe80008000409 */
        /* <DEDUP_REMOVED lines=14> */
[----:B------:R0:W-:Y:S04]  /*4840*/  STS.U16 [R12+UR9+0x2800], R231 ;  /* 0x002800e70c007988 */ /* 0x0001e80008000409 */
        /* <DEDUP_REMOVED lines=28> */
[----:B------:R3:W-:Y:S01]  /*4a10*/  STS.U16 [R6+UR9+0x3f00], R214 ;  /* 0x003f00d606007988 */ /* 0x0007e20008000409 */
[----:B-1----:R1:W-:Y:S06]  /*4a20*/  MEMBAR.ALL.CTA ;  /* 0x0000000000007992 */ /* 0x0023ec0000008000 */
[----:B-1----:R-:W1:Y:S01]  /*4a30*/  FENCE.VIEW.ASYNC.S ;  /* 0x00000000000073c6 */ /* 0x002e620000000000 */
[----:B0-----:R-:W-:Y:S01]  /*4a40*/  SHF.R.S32.HI R231, RZ, 0x1f, R4 ;  /* 0x0000001fffe77819 */ /* 0x001fe20000011404 */
[----:B------:R-:W-:Y:S01]  /*4a50*/  UIADD3 UR6, UPT, UPT, UR9, 0x4000, URZ ;  /* 0x0000400009067890 */ /* 0x000fe2000fffe0ff */
[----:B------:R-:W-:Y:S01]  /*4a60*/  IADD3 R194, P2, PT, R194, UR12, RZ ;  /* 0x0000000cc2c27c10 */ /* 0x000fe2000ff5e0ff */
[----:B------:R-:W-:Y:S01]  /*4a70*/  UIADD3 UR7, UPT, UPT, UR9, 0x6000, URZ ;  /* 0x0000600009077890 */ /* 0x000fe2000fffe0ff */
[----:B------:R-:W-:-:S02]  /*4a80*/  LEA.HI R231, R231, R4, RZ, 0x6 ;  /* 0x00000004e7e77211 */ /* 0x000fc400078f30ff */
[----:B------:R-:W-:Y:S02]  /*4a90*/  IADD3 R188, P3, PT, R188, UR12, RZ ;  /* 0x0000000cbcbc7c10 */ /* 0x000fe4000ff7e0ff */
[----:B------:R-:W-:Y:S02]  /*4aa0*/  IADD3 R190, P6, PT, R190, UR12, RZ ;  /* 0x0000000cbebe7c10 */ /* 0x000fe4000ffde0ff */
[----:B------:R-:W-:Y:S01]  /*4ab0*/  IADD3 R192, P5, PT, R192, UR12, RZ ;  /* 0x0000000cc0c07c10 */ /* 0x000fe2000ffbe0ff */
[----:B------:R-:W-:Y:S01]  /*4ac0*/  USHF.R.U32.HI UR6, URZ, 0x4, UR6 ;  /* 0x00000004ff067899 */ /* 0x000fe20008011606 */
[----:B------:R-:W-:Y:S01]  /*4ad0*/  IADD3.X R195, PT, PT, R195, UR13, RZ, P2, !PT ;  /* 0x0000000dc3c37c10 */ /* 0x000fe200097fe4ff */
[----:B------:R-:W-:Y:S01]  /*4ae0*/  USHF.R.U32.HI UR7, URZ, 0x4, UR7 ;  /* 0x00000004ff077899 */ /* 0x000fe20008011607 */
[----:B------:R-:W-:Y:S02]  /*4af0*/  ISETP.LT.OR P2, PT, R4, 0x40, P0 ;  /* 0x000000400400780c */ /* 0x000fe40000741670 */
[----:B--2---:R-:W-:-:S02]  /*4b00*/  SHF.R.S32.HI R16, RZ, 0x6, R231 ;  /* 0x00000006ff107819 */ /* 0x004fc400000114e7 */
[----:B------:R-:W-:Y:S02]  /*4b10*/  IADD3.X R189, PT, PT, R189, UR13, RZ, P3, !PT ;  /* 0x0000000dbdbd7c10 */ /* 0x000fe40009ffe4ff */
[----:B------:R-:W-:Y:S02]  /*4b20*/  IADD3.X R191, PT, PT, R191, UR13, RZ, P6, !PT ;  /* 0x0000000dbfbf7c10 */ /* 0x000fe4000b7fe4ff */
[----:B------:R-:W-:Y:S01]  /*4b30*/  IADD3.X R193, PT, PT, R193, UR13, RZ, P5, !PT ;  /* 0x0000000dc1c17c10 */ /* 0x000fe2000affe4ff */
[----:B------:R-:W-:Y:S01]  /*4b40*/  USGXT.U32 UR14, UR7, 0xe ;  /* 0x0000000e070e789a */ /* 0x000fe20008000000 */
[----:B------:R-:W-:Y:S02]  /*4b50*/  IADD3 R196, P4, PT, R196, UR12, RZ ;  /* 0x0000000cc4c47c10 */ /* 0x000fe4000ff9e0ff */
[----:B------:R-:W-:Y:S02]  /*4b60*/  IADD3 R198, P3, PT, R198, UR12, RZ ;  /* 0x0000000cc6c67c10 */ /* 0x000fe4000ff7e0ff */
[----:B------:R-:W-:-:S02]  /*4b70*/  IADD3 R200, P6, PT, R200, UR12, RZ ;  /* 0x0000000cc8c87c10 */ /* 0x000fc4000ffde0ff */
[----:B------:R-:W-:Y:S01]  /*4b80*/  IADD3 R202, P5, PT, R202, UR12, RZ ;  /* 0x0000000ccaca7c10 */ /* 0x000fe2000ffbe0ff */
[----:B------:R-:W-:Y:S01]  /*4b90*/  USGXT.U32 UR12, UR6, 0xe ;  /* 0x0000000e060c789a */ /* 0x000fe20008000000 */
[----:B------:R-:W-:Y:S01]  /*4ba0*/  VIMNMX R16, PT, PT, R16, 0x1, !PT ;  /* 0x0000000110107848 */ /* 0x000fe20007fe0100 */
[----:B------:R-:W-:Y:S02]  /*4bb0*/  UIADD3 UR22, UP2, UPT, UR14, 0x2, URZ ;  /* 0x000000020e167890 */ /* 0x000fe4000ff5e0ff */
[----:B------:R-:W-:Y:S01]  /*4bc0*/  UIADD3 UR24, UP1, UPT, UR12, 0x80, URZ ;  /* 0x000000800c187890 */ /* 0x000fe2000ff3e0ff */
[----:B------:R-:W-:Y:S01]  /*4bd0*/  UMOV UR4, URZ ;  /* 0x000000ff00047c82 */ /* 0x000fe20008000000 */
[----:B------:R-:W-:Y:S01]  /*4be0*/  UMOV UR5, URZ ;  /* 0x000000ff00057c82 */ /* 0x000fe20008000000 */
[----:B------:R-:W-:Y:S01]  /*4bf0*/  VIADD R16, R16, 0xffffffff ;  /* 0xffffffff10107836 */ /* 0x000fe20000000000 */
[----:B------:R-:W-:Y:S01]  /*4c00*/  IADD3.X R197, PT, PT, R197, UR13, RZ, P4, !PT ;  /* 0x0000000dc5c57c10 */ /* 0x000fe2000a7fe4ff */
[----:B------:R-:W-:Y:S01]  /*4c10*/  UIADD3.X UR25, UPT, UPT, UR4, 0x40004040, URZ, UP1, !UPT ;  /* 0x4000404004197890 */ /* 0x000fe20008ffe4ff */
[----:B------:R-:W-:Y:S01]  /*4c20*/  IADD3.X R199, PT, PT, R199, UR13, RZ, P3, !PT ;  /* 0x0000000dc7c77c10 */ /* 0x000fe20009ffe4ff */
[----:B------:R-:W-:Y:S01]  /*4c30*/  UIADD3.X UR23, UPT, UPT, UR5, 0x40004040, URZ, UP2, !UPT ;  /* 0x4000404005177890 */ /* 0x000fe200097fe4ff */
[----:B------:R-:W-:Y:S01]  /*4c40*/  IADD3.X R201, PT, PT, R201, UR13, RZ, P6, !PT ;  /* 0x0000000dc9c97c10 */ /* 0x000fe2000b7fe4ff */
[----:B------:R-:W-:Y:S01]  /*4c50*/  UMOV UR6, URZ ;  /* 0x000000ff00067c82 */ /* 0x000fe20008000000 */
[----:B------:R-:W-:Y:S01]  /*4c60*/  IADD3.X R203, PT, PT, R203, UR13, RZ, P5, !PT ;  /* 0x0000000dcbcb7c10 */ /* 0x000fe2000affe4ff */
[----:B------:R-:W-:Y:S01]  /*4c70*/  IMAD.SHL.U32 R75, R75, 0x40, RZ ;  /* 0x000000404b4b7824 */ /* 0x000fe200078e00ff */
[----:B-1----:R-:W-:Y:S01]  /*4c80*/  BAR.SYNC.DEFER_BLOCKING 0x0 ;  /* 0x0000000000007b1d */ /* 0x002fe20000010000 */
[----:B------:R-:W-:Y:S01]  /*4c90*/  IMAD.SHL.U32 R231, R74, 0x40, RZ ;  /* 0x000000404ae77824 */ /* 0x000fe200078e00ff */
[----:B------:R-:W-:-:S04]  /*4ca0*/  ISETP.NE.U32.AND P3, PT, R16, RZ, PT ;  /* 0x000000ff1000720c */ /* 0x000fc80003f65070 */
[----:B---3--:R-:W-:Y:S09]  /*4cb0*/  @P2 BRA `(.L_x_6) ;  /* 0x0000000000842947 */ /* 0x008ff20003800000 */
[----:B------:R-:W-:Y:S02]  /*4cc0*/  UIADD3 UR4, UPT, UPT, UR9, 0x2000, URZ ;  /* 0x0000200009047890 */ /* 0x000fe4000fffe0ff */
[----:B------:R-:W-:Y:S02]  /*4cd0*/  USHF.R.U32.HI UR16, URZ, 0x4, UR9 ;  /* 0x00000004ff107899 */ /* 0x000fe40008011609 */
[----:B------:R-:W-:Y:S02]  /*4ce0*/  USHF.R.U32.HI UR4, URZ, 0x4, UR4 ;  /* 0x00000004ff047899 */ /* 0x000fe40008011604 */
[----:B------:R-:W-:Y:S02]  /*4cf0*/  USGXT.U32 UR16, UR16, 0xe ;  /* 0x0000000e1010789a */ /* 0x000fe40008000000 */
[----:B------:R-:W-:Y:S02]  /*4d00*/  USGXT.U32 UR18, UR4, 0xe ;  /* 0x0000000e0412789a */ /* 0x000fe40008000000 */
[----:B------:R-:W-:-:S02]  /*4d10*/  UIADD3 UR36, UP1, UPT, UR16, 0x80, URZ ;  /* 0x0000008010247890 */ /* 0x000fc4000ff3e0ff */
[----:B------:R-:W-:Y:S01]  /*4d20*/  UIADD3 UR34, UP2, UPT, UR18, 0x2, URZ ;  /* 0x0000000212227890 */ /* 0x000fe2000ff5e0ff */
[----:B------:R-:W-:Y:S01]  /*4d30*/  UMOV UR4, URZ ;  /* 0x000000ff00047c82 */ /* 0x000fe20008000000 */
[----:B------:R-:W-:Y:S01]  /*4d40*/  UMOV UR38, 0x0 ;  /* 0x0000000000267882 */ /* 0x000fe20000000000 */
[----:B------:R-:W-:Y:S02]  /*4d50*/  UIADD3.X UR37, UPT, UPT, UR4, 0x40004040, URZ, UP1, !UPT ;  /* 0x4000404004257890 */ /* 0x000fe40008ffe4ff */
[----:B------:R-:W-:Y:S02]  /*4d60*/  UIADD3.X UR35, UPT, UPT, UR4, 0x40004040, URZ, UP2, !UPT ;  /* 0x4000404004237890 */ /* 0x000fe400097fe4ff */
[----:B------:R-:W-:Y:S02]  /*4d70*/  UIADD3.64 UR26, UPT, UPT, UR36, 0x80, URZ ;  /* 0x00000080241a7897 */ /* 0x000fe4000fffe0ff */
[----:B------:R-:W-:Y:S02]  /*4d80*/  UIADD3.64 UR28, UPT, UPT, UR34, 0x2, URZ ;  /* 0x00000002221c7897 */ /* 0x000fe4000fffe0ff */
[----:B------:R-:W-:-:S02]  /*4d90*/  UIADD3.64 UR30, UPT, UPT, UR36, 0x100, URZ ;  /* 0x00000100241e7897 */ /* 0x000fc4000fffe0ff */
[----:B------:R-:W-:Y:S01]  /*4da0*/  UIADD3.64 UR32, UPT, UPT, UR34, 0x4, URZ ;  /* 0x0000000422207897 */ /* 0x000fe2000fffe0ff */
[----:B------:R-:W-:Y:S01]  /*4db0*/  UMOV UR39, 0x4108010 ;  /* 0x0410801000277882 */ /* 0x000fe20000000000 */
[----:B------:R-:W-:Y:S01]  /*4dc0*/  UMOV UR17, 0x40004040 ;  /* 0x4000404000117882 */ /* 0x000fe20000000000 */
[----:B------:R-:W-:Y:S01]  /*4dd0*/  UMOV UR19, 0x40004040 ;  /* 0x4000404000137882 */ /* 0x000fe20000000000 */
[----:B------:R-:W-:Y:S01]  /*4de0*/  UMOV UR40, 0x0 ;  /* 0x0000000000287882 */ /* 0x000fe20000000000 */
[----:B------:R-:W-:Y:S01]  /*4df0*/  UMOV UR41, 0x4108010 ;  /* 0x0410801000297882 */ /* 0x000fe20000000000 */
[----:B------:R-:W-:Y:S01]  /*4e00*/  UMOV UR42, 0x0 ;  /* 0x00000000002a7882 */ /* 0x000fe20000000000 */
[----:B------:R-:W-:Y:S01]  /*4e10*/  UMOV UR43, 0x4108010 ;  /* 0x04108010002b7882 */ /* 0x000fe20000000000 */
[----:B------:R-:W-:Y:S01]  /*4e20*/  UMOV UR4, UR11 ;  /* 0x0000000b00047c82 */ /* 0x000fe20008000000 */
[----:B------:R-:W-:Y:S01]  /*4e30*/  UMOV UR5, URZ ;  /* 0x000000ff00057c82 */ /* 0x000fe20008000000 */
[----:B------:R0:W-:Y:S01]  /*4e40*/  UTCHMMA gdesc[UR16], gdesc[UR18], tmem[UR8], tmem[UR38], idesc[UR39], !UPT ;  /* 0x00ff2612100075ea */ /* 0x0001e2000f800008 */
[----:B------:R-:W-:Y:S01]  /*4e50*/  UMOV UR44, 0x0 ;  /* 0x00000000002c7882 */ /* 0x000fe20000000000 */
[----:B------:R-:W-:Y:S01]  /*4e60*/  UMOV UR45, 0x4108010 ;  /* 0x04108010002d7882 */ /* 0x000fe20000000000 */
[----:B------:R0:W-:Y:S01]  /*4e70*/  UTCHMMA gdesc[UR36], gdesc[UR34], tmem[UR8], tmem[UR40], idesc[UR41], UPT ;  /* 0x00ff2822240075ea */ /* 0x0001e2000b800008 */
[----:B------:R-:W-:Y:S01]  /*4e80*/  UMOV UR4, UR4 ;  /* 0x0000000400047c82 */ /* 0x000fe20008000000 */
[----:B------:R0:W-:Y:S01]  /*4e90*/  UTCHMMA gdesc[UR26], gdesc[UR28], tmem[UR8], tmem[UR42], idesc[UR43], UPT ;  /* 0x00ff2a1c1a0075ea */ /* 0x0001e2000b800008 */
[----:B------:R0:W-:Y:S01]  /*4ea0*/  UTCHMMA gdesc[UR30], gdesc[UR32], tmem[UR8], tmem[UR44], idesc[UR45], UPT ;  /* 0x00ff2c201e0075ea */ /* 0x0001e2000b800008 */
[----:B------:R0:W-:Y:S01]  /*4eb0*/  UTCBAR [UR4], URZ ;  /* 0x000000ff040073e9 */ /* 0x0001e200080000ff */
[----:B------:R-:W-:Y:S01]  /*4ec0*/  NOP ;  /* 0x0000000000007918 */ /* 0x000fe20000000000 */
.L_x_6:
[----:B------:R-:W-:Y:S05]  /*4ed0*/  @!P3 BRA `(.L_x_7) ;  /* 0x00000014004cb947 */ /* 0x000fea0003800000 */
[----:B------:R-:W-:Y:S01]  /*4ee0*/  VIADD R14, R14, 0xffffffc0 ;  /* 0xffffffc00e0e7836 */ /* 0x000fe20000000000 */
[----:B0-----:R-:W-:Y:S02]  /*4ef0*/  UIADD3.64 UR18, UPT, UPT, UR24, 0x80, URZ ;  /* 0x0000008018127897 */ /* 0x001fe4000fffe0ff */
[----:B------:R-:W-:Y:S02]  /*4f00*/  UIADD3.64 UR26, UPT, UPT, UR22, 0x2, URZ ;  /* 0x00000002161a7897 */ /* 0x000fe4000fffe0ff */
[----:B------:R-:W-:Y:S01]  /*4f10*/  R2UR UR32, R14 ;  /* 0x000000000e2072ca */ /* 0x000fe200000e0000 */
[----:B------:R-:W-:Y:S01]  /*4f20*/  IMAD.MOV.U32 R14, RZ, RZ, R16 ;  /* 0x000000ffff0e7224 */ /* 0x000fe200078e0010 */
[----:B------:R-:W-:Y:S02]  /*4f30*/  UIADD3.64 UR28, UPT, UPT, UR24, 0x100, URZ ;  /* 0x00000100181c7897 */ /* 0x000fe4000fffe0ff */
[----:B------:R-:W-:Y:S01]  /*4f40*/  UIADD3.64 UR30, UPT, UPT, UR22, 0x4, URZ ;  /* 0x00000004161e7897 */ /* 0x000fe2000fffe0ff */
[----:B------:R-:W-:Y:S01]  /*4f50*/  UMOV UR5, 0x1 ;  /* 0x0000000100057882 */ /* 0x000fe20000000000 */
[----:B------:R-:W-:-:S10]  /*4f60*/  UMOV UR4, URZ ;  /* 0x000000ff00047c82 */ /* 0x000fd40008000000 */
.L_x_10:
[----:B------:R-:W-:Y:S01]  /*4f70*/  USHF.L.U32 UR6, UR6, 0x1f, URZ ;  /* 0x0000001f06067899 */ /* 0x000fe200080006ff */
[----:B------:R-:W-:-:S04]  /*4f80*/  IMAD.WIDE R182, R231, 0x2, R182 ;  /* 0x00000002e7b67825 */ /* 0x000fc800078e02b6 */
[----:B------:R-:W-:-:S04]  /*4f90*/  IMAD.WIDE R180, R231, 0x2, R180 ;  /* 0x00000002e7b47825 */ /* 0x000fc800078e02b4 */
[----:B0-----:R-:W-:-:S04]  /*4fa0*/  IMAD.U32 R16, RZ, RZ, UR6 ;  /* 0x00000006ff107e24 */ /* 0x001fc8000f8e00ff */
[----:B------:R-:W0:Y:S02]  /*4fb0*/  SYNCS.PHASECHK.TRANS64.TRYWAIT P2, [UR11], R16 ;  /* 0x00000010ff0075a7 */ /* 0x000e24000804110b */
[----:B0-----:R-:W-:Y:S05]  /*4fc0*/  @!P2 BRA `(.L_x_8) ;  /* 0x000000240060a947 */ /* 0x001fea0003800000 */
.L_x_16:
[----:B------:R-:W-:Y:S01]  /*4fd0*/  ISETP.GE.AND P4, PT, R5, UR32, PT ;  /* 0x0000002005007c0c */ /* 0x000fe2000bf86270 */
[----:B------:R-:W-:Y:S01]  /*4fe0*/  IMAD.WIDE R76, R231, 0x2, R76 ;  /* 0x00000002e74c7825 */ /* 0x000fe200078e024c */
[----:B------:R-:W-:Y:S02]  /*4ff0*/  ISETP.GE.AND P5, PT, R229, UR32, PT ;  /* 0x00000020e5007c0c */ /* 0x000fe4000bfa6270 */
[----:B------:R-:W-:Y:S01]  /*5000*/  ISETP.GE.AND P6, PT, R17, UR32, PT ;  /* 0x0000002011007c0c */ /* 0x000fe2000bfc6270 */
[C---:B------:R-:W-:Y:S01]  /*5010*/  IMAD.WIDE R188, R231.reuse, 0x2, R188 ;  /* 0x00000002e7bc7825 */ /* 0x040fe200078e02bc */
[----:B------:R-:W-:Y:S02]  /*5020*/  PRMT R24, RZ, 0x7610, R24 ;  /* 0x00007610ff187816 */ /* 0x000fe40000000018 */
[----:B------:R-:W-:Y:S01]  /*5030*/  PRMT R30, RZ, 0x7610, R30 ;  /* 0x00007610ff1e7816 */ /* 0x000fe2000000001e */
[----:B------:R-:W-:Y:S01]  /*5040*/  IMAD.WIDE R78, R231, 0x2, R78 ;  /* 0x00000002e74e7825 */ /* 0x000fe200078e024e */
[----:B------:R-:W-:-:S02]  /*5050*/  PRMT R26, RZ, 0x7610, R26 ;  /* 0x00007610ff1a7816 */ /* 0x000fc4000000001a */
[----:B------:R-:W-:Y:S01]  /*5060*/  ISETP.GE.AND P3, PT, R227, UR32, PT ;  /* 0x00000020e3007c0c */ /* 0x000fe2000bf66270 */
[----:B------:R-:W2:Y:S01]  /*5070*/  @!P4 LDG.E.U16 R24, desc[UR20][R76.64] ;  /* 0x000000144c18c981 */ /* 0x000ea2000c1e1500 */
[----:B------:R-:W-:Y:S01]  /*5080*/  ISETP.GE.AND P2, PT, R225, UR32, PT ;  /* 0x00000020e1007c0c */ /* 0x000fe2000bf46270 */
[----:B------:R-:W-:Y:S01]  /*5090*/  IMAD.WIDE R190, R231, 0x2, R190 ;  /* 0x00000002e7be7825 */ /* 0x000fe200078e02be */
[----:B------:R-:W-:Y:S01]  /*50a0*/  ISETP.GE.AND P4, PT, R213, UR32, PT ;  /* 0x00000020d5007c0c */ /* 0x000fe2000bf86270 */
[----:B------:R-:W3:Y:S01]  /*50b0*/  @!P5 LDG.E.U16 R30, desc[UR20][R188.64] ;  /* 0x00000014bc1ed981 */ /* 0x000ee2000c1e1500 */
[----:B------:R-:W-:Y:S01]  /*50c0*/  ISETP.GE.AND P5, PT, R9, UR32, PT ;  /* 0x0000002009007c0c */ /* 0x000fe2000bfa6270 */
[----:B------:R-:W-:Y:S02]  /*50d0*/  IMAD.WIDE R198, R231, 0x2, R198 ;  /* 0x00000002e7c67825 */ /* 0x000fe400078e02c6 */
[----:B------:R-:W4:Y:S01]  /*50e0*/  @!P6 LDG.E.U16 R26, desc[UR20][R78.64] ;  /* 0x000000144e1ae981 */ /* 0x000f22000c1e1500 */
[----:B------:R-:W-:Y:S01]  /*50f0*/  ISETP.GE.AND P6, PT, R11, UR32, PT ;  /* 0x000000200b007c0c */ /* 0x000fe2000bfc6270 */
[----:B------:R-:W-:Y:S01]  /*5100*/  IMAD.WIDE R196, R231, 0x2, R196 ;  /* 0x00000002e7c47825 */ /* 0x000fe200078e02c4 */
[----:B------:R-:W-:-:S02]  /*5110*/  PRMT R32, RZ, 0x7610, R32 ;  /* 0x00007610ff207816 */ /* 0x000fc40000000020 */
[----:B------:R-:W-:Y:S01]  /*5120*/  PRMT R68, RZ, 0x7610, R68 ;  /* 0x00007610ff447816 */ /* 0x000fe20000000044 */
[C---:B------:R-:W-:Y:S01]  /*5130*/  IMAD.WIDE R150, R231.reuse, 0x2, R150 ;  /* 0x00000002e7967825 */ /* 0x040fe200078e0296 */
[----:B------:R-:W-:Y:S02]  /*5140*/  PRMT R70, RZ, 0x7610, R70 ;  /* 0x00007610ff467816 */ /* 0x000fe40000000046 */
[----:B------:R-:W-:Y:S01]  /*5150*/  PRMT R74, RZ, 0x7610, R74 ;  /* 0x00007610ff4a7816 */ /* 0x000fe2000000004a */
[----:B------:R-:W-:Y:S01]  /*5160*/  IMAD.WIDE R148, R231, 0x2, R148 ;  /* 0x00000002e7947825 */ /* 0x000fe200078e0294 */
[----:B------:R-:W-:Y:S01]  /*5170*/  PRMT R72, RZ, 0x7610, R72 ;  /* 0x00007610ff487816 */ /* 0x000fe20000000048 */
[----:B------:R-:W5:Y:S01]  /*5180*/  @!P3 LDG.E.U16 R32, desc[UR20][R190.64] ;  /* 0x00000014be20b981 */ /* 0x000f62000c1e1500 */
[----:B------:R-:W-:Y:S01]  /*5190*/  ISETP.GE.AND P3, PT, R223, UR32, PT ;  /* 0x00000020df007c0c */ /* 0x000fe2000bf66270 */
[----:B------:R-:W-:Y:S02]  /*51a0*/  IMAD.WIDE R156, R231, 0x2, R156 ;  /* 0x00000002e79c7825 */ /* 0x000fe400078e029c */
[----:B------:R-:W4:Y:S01]  /*51b0*/  @!P2 LDG.E.U16 R68, desc[UR20][R196.64] ;  /* 0x00000014c444a981 */ /* 0x000f22000c1e1500 */
[----:B------:R-:W-:Y:S01]  /*51c0*/  ISETP.GE.AND P2, PT, R215, UR32, PT ;  /* 0x00000020d7007c0c */ /* 0x000fe2000bf46270 */
[----:B------:R-:W-:-:S02]  /*51d0*/  IMAD.WIDE R164, R231, 0x2, R164 ;  /* 0x00000002e7a47825 */ /* 0x000fc400078e02a4 */
[----:B------:R-:W5:Y:S01]  /*51e0*/  @!P4 LDG.E.U16 R70, desc[UR20][R198.64] ;  /* 0x00000014c646c981 */ /* 0x000f62000c1e1500 */
[----:B------:R-:W-:Y:S01]  /*51f0*/  ISETP.GE.AND P4, PT, R221, UR32, PT ;  /* 0x00000020dd007c0c */ /* 0x000fe2000bf86270 */
[----:B------:R-:W-:Y:S02]  /*5200*/  IMAD.WIDE R158, R231, 0x2, R158 ;  /* 0x00000002e79e7825 */ /* 0x000fe400078e029e */
[----:B------:R-:W5:Y:S01]  /*5210*/  @!P5 LDG.E.U16 R74, desc[UR20][R150.64] ;  /* 0x00000014964ad981 */ /* 0x000f62000c1e1500 */
[----:B------:R-:W-:Y:S01]  /*5220*/  ISETP.GE.AND P5, PT, R219, UR32, PT ;  /* 0x00000020db007c0c */ /* 0x000fe2000bfa6270 */
[----:B------:R-:W-:Y:S02]  /*5230*/  IMAD.WIDE R172, R231, 0x2, R172 ;  /* 0x00000002e7ac7825 */ /* 0x000fe400078e02ac */
[----:B------:R-:W5:Y:S01]  /*5240*/  @!P6 LDG.E.U16 R72, desc[UR20][R148.64] ;  /* 0x000000149448e981 */ /* 0x000f62000c1e1500 */
[----:B------:R-:W-:Y:S01]  /*5250*/  ISETP.GE.AND P6, PT, R211, UR32, PT ;  /* 0x00000020d3007c0c */ /* 0x000fe2000bfc6270 */
[----:B------:R-:W-:Y:S01]  /*5260*/  IMAD.WIDE R166, R231, 0x2, R166 ;  /* 0x00000002e7a67825 */ /* 0x000fe200078e02a6 */
[----:B------:R-:W-:-:S02]  /*5270*/  PRMT R204, RZ, 0x7610, R204 ;  /* 0x00007610ffcc7816 */ /* 0x000fc400000000cc */
[----:B------:R-:W-:Y:S02]  /*5280*/  PRMT R206, RZ, 0x7610, R206 ;  /* 0x00007610ffce7816 */ /* 0x000fe400000000ce */
[----:B------:R-:W-:Y:S02]  /*5290*/  PRMT R208, RZ, 0x7610, R208 ;  /* 0x00007610ffd07816 */ /* 0x000fe400000000d0 */
[----:B------:R-:W-:Y:S01]  /*52a0*/  PRMT R212, RZ, 0x7610, R212 ;  /* 0x00007610ffd47816 */ /* 0x000fe200000000d4 */
[----:B------:R-:W5:Y:S01]  /*52b0*/  @!P3 LDG.E.U16 R204, desc[UR20][R156.64] ;  /* 0x000000149cccb981 */ /* 0x000f62000c1e1500 */
[----:B------:R-:W-:Y:S02]  /*52c0*/  PRMT R210, RZ, 0x7610, R210 ;  /* 0x00007610ffd27816 */ /* 0x000fe400000000d2 */
[----:B------:R-:W-:Y:S01]  /*52d0*/  ISETP.GE.AND P3, PT, R217, UR32, PT ;  /* 0x00000020d9007c0c */ /* 0x000fe2000bf66270 */
[----:B------:R-:W5:Y:S01]  /*52e0*/  @!P2 LDG.E.U16 R206, desc[UR20][R158.64] ;  /* 0x000000149ecea981 */ /* 0x000f62000c1e1500 */
[----:B------:R-:W-:-:S03]  /*52f0*/  ISETP.GE.AND P2, PT, R209, UR32, PT ;  /* 0x00000020d1007c0c */ /* 0x000fc6000bf46270 */
[----:B------:R-:W5:Y:S01]  /*5300*/  @!P4 LDG.E.U16 R208, desc[UR20][R164.64] ;  /* 0x00000014a4d0c981 */ /* 0x000f62000c1e1500 */
[----:B------:R-:W-:-:S03]  /*5310*/  ISETP.GE.AND P4, PT, R207, UR32, PT ;  /* 0x00000020cf007c0c */ /* 0x000fc6000bf86270 */
[----:B------:R-:W5:Y:S01]  /*5320*/  @!P5 LDG.E.U16 R212, desc[UR20][R172.64] ;  /* 0x00000014acd4d981 */ /* 0x000f62000c1e1500 */
[----:B------:R-:W-:-:S03]  /*5330*/  ISETP.GE.AND P5, PT, R205, UR32, PT ;  /* 0x00000020cd007c0c */ /* 0x000fc6000bfa6270 */
[----:B------:R-:W5:Y:S01]  /*5340*/  @!P6 LDG.E.U16 R210, desc[UR20][R166.64] ;  /* 0x00000014a6d2e981 */ /* 0x000f62000c1e1500 */
[----:B------:R-:W-:Y:S02]  /*5350*/  ISETP.GE.AND P6, PT, R15, UR32, PT ;  /* 0x000000200f007c0c */ /* 0x000fe4000bfc6270 */
[----:B------:R-:W-:Y:S01]  /*5360*/  PRMT R216, RZ, 0x7610, R216 ;  /* 0x00007610ffd87816 */ /* 0x000fe200000000d8 */
[C---:B------:R-:W-:Y:S01]  /*5370*/  IMAD.WIDE R174, R231.reuse, 0x2, R174 ;  /* 0x00000002e7ae7825 */ /* 0x040fe200078e02ae */
[----:B------:R-:W-:Y:S02]  /*5380*/  PRMT R214, RZ, 0x7610, R214 ;  /* 0x00007610ffd67816 */ /* 0x000fe400000000d6 */
[----:B------:R-:W-:Y:S01]  /*5390*/  PRMT R218, RZ, 0x7610, R218 ;  /* 0x00007610ffda7816 */ /* 0x000fe200000000da */
[C---:B------:R-:W-:Y:S01]  /*53a0*/  IMAD.WIDE R192, R231.reuse, 0x2, R192 ;  /* 0x00000002e7c07825 */ /* 0x040fe200078e02c0 */
[----:B------:R-:W-:Y:S01]  /*53b0*/  PRMT R34, RZ, 0x7610, R34 ;  /* 0x00007610ff227816 */ /* 0x000fe20000000022 */
[----:B------:R-:W5:Y:S01]  /*53c0*/  @!P3 LDG.E.U16 R216, desc[UR20][R180.64] ;  /* 0x00000014b4d8b981 */ /* 0x000f62000c1e1500 */
[----:B------:R-:W-:Y:S01]  /*53d0*/  PRMT R28, RZ, 0x7610, R28 ;  /* 0x00007610ff1c7816 */ /* 0x000fe2000000001c */
[----:B------:R-:W-:-:S02]  /*53e0*/  IMAD.WIDE R80, R231, 0x2, R80 ;  /* 0x00000002e7507825 */ /* 0x000fc400078e0250 */
[----:B------:R-:W5:Y:S04]  /*53f0*/  @!P2 LDG.E.U16 R214, desc[UR20][R174.64] ;  /* 0x00000014aed6a981 */ /* 0x000f68000c1e1500 */
[----:B------:R-:W5:Y:S04]  /*5400*/  @!P4 LDG.E.U16 R218, desc[UR20][R182.64] ;  /* 0x00000014b6dac981 */ /* 0x000f68000c1e1500 */
[----:B------:R-:W5:Y:S04]  /*5410*/  @!P5 LDG.E.U16 R34, desc[UR20][R192.64] ;  /* 0x00000014c022d981 */ /* 0x000f68000c1e1500 */
[----:B------:R-:W5:Y:S01]  /*5420*/  @!P6 LDG.E.U16 R28, desc[UR20][R80.64] ;  /* 0x00000014501ce981 */ /* 0x000f62000c1e1500 */
[----:B------:R-:W-:Y:S01]  /*5430*/  ISETP.GE.AND P4, PT, R13, UR32, PT ;  /* 0x000000200d007c0c */ /* 0x000fe2000bf86270 */
[----:B------:R-:W-:Y:S01]  /*5440*/  IMAD.WIDE R82, R231, 0x2, R82 ;  /* 0x00000002e7527825 */ /* 0x000fe200078e0252 */
[----:B------:R-:W-:-:S02]  /*5450*/  PRMT R245, RZ, 0x7610, R245 ;  /* 0x00007610fff57816 */ /* 0x000fc400000000f5 */
[----:B------:R-:W-:Y:S02]  /*5460*/  ISETP.GE.AND P3, PT, R73, UR32, PT ;  /* 0x0000002049007c0c */ /* 0x000fe4000bf66270 */
[----:B------:R-:W-:Y:S02]  /*5470*/  ISETP.GE.AND P2, PT, R31, UR32, PT ;  /* 0x000000201f007c0c */ /* 0x000fe4000bf46270 */
[----:B------:R-:W-:-:S05]  /*5480*/  ISETP.GE.AND P5, PT, R7, UR32, PT ;  /* 0x0000002007007c0c */ /* 0x000fca000bfa6270 */
[----:B------:R-:W5:Y:S01]  /*5490*/  @!P4 LDG.E.U16 R245, desc[UR20][R82.64] ;  /* 0x0000001452f5c981 */ /* 0x000f62000c1e1500 */
[----:B------:R-:W-:Y:S01]  /*54a0*/  ISETP.GE.AND P4, PT, R29, UR32, PT ;  /* 0x000000201d007c0c */ /* 0x000fe2000bf86270 */
[C---:B------:R-:W-:Y:S01]  /*54b0*/  IMAD.WIDE R154, R231.reuse, 0x2, R154 ;  /* 0x00000002e79a7825 */ /* 0x040fe200078e029a */
[----:B------:R-:W-:Y:S02]  /*54c0*/  PRMT R233, RZ, 0x7610, R233 ;  /* 0x00007610ffe97816 */ /* 0x000fe400000000e9 */
[----:B------:R-:W-:Y:S01]  /*54d0*/  PRMT R249, RZ, 0x7610, R249 ;  /* 0x00007610fff97816 */ /* 0x000fe200000000f9 */
[C---:B------:R-:W-:Y:S01]  /*54e0*/  IMAD.WIDE R200, R231.reuse, 0x2, R200 ;  /* 0x00000002e7c87825 */ /* 0x040fe200078e02c8 */
[----:B------:R-:W-:Y:S02]  /*54f0*/  PRMT R235, RZ, 0x7610, R235 ;  /* 0x00007610ffeb7816 */ /* 0x000fe400000000eb */
[----:B------:R-:W-:Y:S01]  /*5500*/  PRMT R251, RZ, 0x7610, R251 ;  /* 0x00007610fffb7816 */ /* 0x000fe200000000fb */
[C---:B------:R-:W-:Y:S01]  /*5510*/  IMAD.WIDE R152, R231.reuse, 0x2, R152 ;  /* 0x00000002e7987825 */ /* 0x040fe200078e0298 */
[----:B------:R-:W5:Y:S03]  /*5520*/  @!P3 LDG.E.U16 R233, desc[UR20][R200.64] ;  /* 0x00000014c8e9b981 */ /* 0x000f66000c1e1500 */
[----:B------:R-:W-:Y:S01]  /*5530*/  IMAD.WIDE R202, R231, 0x2, R202 ;  /* 0x00000002e7ca7825 */ /* 0x000fe200078e02ca */
[----:B------:R-:W5:Y:S01]  /*5540*/  @!P5 LDG.E.U16 R235, desc[UR20][R152.64] ;  /* 0x0000001498ebd981 */ /* 0x000f62000c1e1500 */
[----:B------:R-:W-:-:S02]  /*5550*/  ISETP.GE.AND P3, PT, R71, UR32, PT ;  /* 0x0000002047007c0c */ /* 0x000fc4000bf66270 */
[----:B------:R-:W-:Y:S01]  /*5560*/  ISETP.GE.AND P5, PT, R69, UR32, PT ;  /* 0x0000002045007c0c */ /* 0x000fe2000bfa6270 */
[----:B------:R-:W5:Y:S01]  /*5570*/  @!P2 LDG.E.U16 R249, desc[UR20][R202.64] ;  /* 0x00000014caf9a981 */ /* 0x000f62000c1e1500 */
[----:B------:R-:W-:-:S03]  /*5580*/  ISETP.GE.AND P2, PT, R27, UR32, PT ;  /* 0x000000201b007c0c */ /* 0x000fc6000bf46270 */
        /* <DEDUP_REMOVED lines=15> */
[----:B------:R-:W-:Y:S02]  /*5680*/  ISETP.GE.AND P2, PT, R23, UR32, PT ;  /* 0x0000002017007c0c */ /* 0x000fe4000bf46270 */
[----:B------:R-:W-:Y:S01]  /*5690*/  ISETP.GE.AND P5, PT, R35, UR32, PT ;  /* 0x0000002023007c0c */ /* 0x000fe2000bfa6270 */
[----:B------:R-:W5:Y:S01]  /*56a0*/  @!P4 LDG.E.U16 R18, desc[UR20][R170.64] ;  /* 0x00000014aa12c981 */ /* 0x000f62000c1e1500 */
[----:B------:R-:W-:Y:S01]  /*56b0*/  ISETP.GE.AND P4, PT, R21, UR32, PT ;  /* 0x0000002015007c0c */ /* 0x000fe2000bf86270 */
[C---:B------:R-:W-:Y:S01]  /*56c0*/  IMAD.WIDE R194, R231.reuse, 0x2, R194 ;  /* 0x00000002e7c27825 */ /* 0x040fe200078e02c2 */
[----:B------:R-:W-:Y:S02]  /*56d0*/  PRMT R247, RZ, 0x7610, R247 ;  /* 0x00007610fff77816 */ /* 0x000fe400000000f7 */
[----:B------:R-:W-:Y:S01]  /*56e0*/  PRMT R241, RZ, 0x7610, R241 ;  /* 0x00007610fff17816 */ /* 0x000fe200000000f1 */
[----:B------:R-:W-:Y:S01]  /*56f0*/  IMAD.WIDE R186, R231, 0x2, R186 ;  /* 0x00000002e7ba7825 */ /* 0x000fe200078e02ba */
[----:B------:R-:W-:-:S02]  /*5700*/  PRMT R20, RZ, 0x7610, R20 ;  /* 0x00007610ff147816 */ /* 0x000fc40000000014 */
[----:B------:R-:W-:Y:S01]  /*5710*/  PRMT R243, RZ, 0x7610, R243 ;  /* 0x00007610fff37816 */ /* 0x000fe200000000f3 */
[C---:B------:R-:W-:Y:S01]  /*5720*/  IMAD.WIDE R184, R231.reuse, 0x2, R184 ;  /* 0x00000002e7b87825 */ /* 0x040fe200078e02b8 */
[----:B------:R-:W-:Y:S01]  /*5730*/  PRMT R22, RZ, 0x7610, R22 ;  /* 0x00007610ff167816 */ /* 0x000fe20000000016 */
[----:B------:R-:W5:Y:S02]  /*5740*/  @!P6 LDG.E.U16 R247, desc[UR20][R194.64] ;  /* 0x00000014c2f7e981 */ /* 0x000f64000c1e1500 */
[C---:B------:R-:W-:Y:S02]  /*5750*/  IMAD.WIDE R178, R231.reuse, 0x2, R178 ;  /* 0x00000002e7b27825 */ /* 0x040fe400078e02b2 */
[----:B------:R-:W5:Y:S02]  /*5760*/  @!P5 LDG.E.U16 R243, desc[UR20][R184.64] ;  /* 0x00000014b8f3d981 */ /* 0x000f64000c1e1500 */
[----:B------:R-:W-:Y:S02]  /*5770*/  IMAD.WIDE R176, R231, 0x2, R176 ;  /* 0x00000002e7b07825 */ /* 0x000fe400078e02b0 */
[----:B------:R-:W5:Y:S04]  /*5780*/  @!P2 LDG.E.U16 R20, desc[UR20][R178.64] ;  /* 0x00000014b214a981 */ /* 0x000f68000c1e1500 */
[----:B------:R-:W5:Y:S04]  /*5790*/  @!P3 LDG.E.U16 R241, desc[UR20][R176.64] ;  /* 0x00000014b0f1b981 */ /* 0x000f68000c1e1500 */
[----:B------:R-:W5:Y:S01]  /*57a0*/  @!P4 LDG.E.U16 R22, desc[UR20][R186.64] ;  /* 0x00000014ba16c981 */ /* 0x000f62000c1e1500 */
[----:B------:R-:W-:Y:S01]  /*57b0*/  BAR.SYNC.DEFER_BLOCKING 0x0 ;  /* 0x0000000000007b1d */ /* 0x000fe20000010000 */
[----:B------:R-:W-:Y:S01]  /*57c0*/  ISETP.GE.AND P2, PT, R19, UR32, PT ;  /* 0x0000002013007c0c */ /* 0x000fe2000bf46270 */
[----:B------:R-:W-:Y:S01]  /*57d0*/  IMAD.WIDE R138, R75, 0x2, R138 ;  /* 0x000000024b8a7825 */ /* 0x000fe200078e028a */
[----:B------:R-:W-:-:S02]  /*57e0*/  PRMT R224, RZ, 0x7610, R224 ;  /* 0x00007610ffe07816 */ /* 0x000fc400000000e0 */
[----:B------:R-:W-:Y:S01]  /*57f0*/  PRMT R232, RZ, 0x7610, R232 ;  /* 0x00007610ffe87816 */ /* 0x000fe200000000e8 */
[C---:B------:R-:W-:Y:S01]  /*5800*/  IMAD.WIDE R132, R75.reuse, 0x2, R132 ;  /* 0x000000024b847825 */ /* 0x040fe200078e0284 */
[----:B------:R-:W-:Y:S02]  /*5810*/  PRMT R240, RZ, 0x7610, R240 ;  /* 0x00007610fff07816 */ /* 0x000fe400000000f0 */
[----:B------:R-:W-:Y:S01]  /*5820*/  PRMT R226, RZ, 0x7610, R226 ;  /* 0x00007610ffe27816 */ /* 0x000fe200000000e2 */
[C---:B------:R-:W-:Y:S01]  /*5830*/  IMAD.WIDE R124, R75.reuse, 0x2, R124 ;  /* 0x000000024b7c7825 */ /* 0x040fe200078e027c */
[----:B------:R-:W-:Y:S02]  /*5840*/  PRMT R234, RZ, 0x7610, R234 ;  /* 0x00007610ffea7816 */ /* 0x000fe400000000ea */
[----:B------:R-:W-:Y:S01]  /*5850*/  PRMT R242, RZ, 0x7610, R242 ;  /* 0x00007610fff27816 */ /* 0x000fe200000000f2 */
[----:B------:R-:W-:Y:S01]  /*5860*/  IMAD.WIDE R116, R75, 0x2, R116 ;  /* 0x000000024b747825 */ /* 0x000fe200078e0274 */
[----:B------:R-:W-:-:S02]  /*5870*/  PRMT R220, RZ, 0x7610, R220 ;  /* 0x00007610ffdc7816 */ /* 0x000fc400000000dc */
[----:B------:R-:W-:Y:S01]  /*5880*/  PRMT R228, RZ, 0x7610, R228 ;  /* 0x00007610ffe47816 */ /* 0x000fe200000000e4 */
[C---:B------:R-:W-:Y:S01]  /*5890*/  IMAD.WIDE R108, R75.reuse, 0x2, R108 ;  /* 0x000000024b6c7825 */ /* 0x040fe200078e026c */
[----:B------:R-:W-:Y:S02]  /*58a0*/  PRMT R236, RZ, 0x7610, R236 ;  /* 0x00007610ffec7816 */ /* 0x000fe400000000ec */
[----:B------:R-:W-:Y:S01]  /*58b0*/  PRMT R244, RZ, 0x7610, R244 ;  /* 0x00007610fff47816 */ /* 0x000fe200000000f4 */
[C---:B------:R-:W-:Y:S01]  /*58c0*/  IMAD.WIDE R100, R75.reuse, 0x2, R100 ;  /* 0x000000024b647825 */ /* 0x040fe200078e0264 */
[----:B------:R-:W-:Y:S01]  /*58d0*/  PRMT R222, RZ, 0x7610, R222 ;  /* 0x00007610ffde7816 */ /* 0x000fe200000000de */
[----:B------:R-:W5:Y:S02]  /*58e0*/  @!P2 LDG.E.U16 R224, desc[UR20][R124.64] ;  /* 0x000000147ce0a981 */ /* 0x000f64000c1e1500 */
[C---:B------:R-:W-:Y:S01]  /*58f0*/  IMAD.WIDE R92, R75.reuse, 0x2, R92 ;  /* 0x000000024b5c7825 */ /* 0x040fe200078e025c */
[----:B------:R-:W-:Y:S01]  /*5900*/  PRMT R230, RZ, 0x7610, R230 ;  /* 0x00007610ffe67816 */ /* 0x000fe200000000e6 */
[----:B------:R-:W5:Y:S02]  /*5910*/  @!P2 LDG.E.U16 R232, desc[UR20][R132.64] ;  /* 0x0000001484e8a981 */ /* 0x000f64000c1e1500 */
[C---:B------:R-:W-:Y:S01]  /*5920*/  IMAD.WIDE R84, R75.reuse, 0x2, R84 ;  /* 0x000000024b547825 */ /* 0x040fe200078e0254 */
[----:B------:R-:W-:Y:S01]  /*5930*/  PRMT R238, RZ, 0x7610, R238 ;  /* 0x00007610ffee7816 */ /* 0x000fe200000000ee */
[----:B------:R-:W5:Y:S01]  /*5940*/  @!P2 LDG.E.U16 R240, desc[UR20][R138.64] ;  /* 0x000000148af0a981 */ /* 0x000f62000c1e1500 */
[----:B------:R-:W-:Y:S01]  /*5950*/  PRMT R246, RZ, 0x7610, R246 ;  /* 0x00007610fff67816 */ /* 0x000fe200000000f6 */
[----:B------:R-:W-:-:S04]  /*5960*/  IMAD.WIDE R140, R75, 0x2, R140 ;  /* 0x000000024b8c7825 */ /* 0x000fc800078e028c */
[C---:B------:R-:W-:Y:S01]  /*5970*/  IMAD.WIDE R134, R75.reuse, 0x2, R134 ;  /* 0x000000024b867825 */ /* 0x040fe200078e0286 */
[----:B------:R-:W5:Y:S03]  /*5980*/  @!P2 LDG.E.U16 R242, desc[UR20][R140.64] ;  /* 0x000000148cf2a981 */ /* 0x000f66000c1e1500 */
[C---:B------:R-:W-:Y:S01]  /*5990*/  IMAD.WIDE R126, R75.reuse, 0x2, R126 ;  /* 0x000000024b7e7825 */ /* 0x040fe200078e027e */
[----:B------:R-:W5:Y:S03]  /*59a0*/  @!P2 LDG.E.U16 R234, desc[UR20][R134.64] ;  /* 0x0000001486eaa981 */ /* 0x000f66000c1e1500 */
[C---:B------:R-:W-:Y:S01]  /*59b0*/  IMAD.WIDE R118, R75.reuse, 0x2, R118 ;  /* 0x000000024b767825 */ /* 0x040fe200078e0276 */
[----:B------:R-:W5:Y:S03]  /*59c0*/  @!P2 LDG.E.U16 R226, desc[UR20][R126.64] ;  /* 0x000000147ee2a981 */ /* 0x000f66000c1e1500 */
[----:B------:R-:W-:-:S04]  /*59d0*/  IMAD.WIDE R110, R75, 0x2, R110 ;  /* 0x000000024b6e7825 */ /* 0x000fc800078e026e */
[----:B------:R-:W-:-:S04]  /*59e0*/  IMAD.WIDE R102, R75, 0x2, R102 ;  /* 0x000000024b667825 */ /* 0x000fc800078e0266 */
[----:B------:R-:W-:-:S04]  /*59f0*/  IMAD.WIDE R94, R75, 0x2, R94 ;  /* 0x000000024b5e7825 */ /* 0x000fc800078e025e */
[----:B------:R-:W-:-:S04]  /*5a00*/  IMAD.WIDE R86, R75, 0x2, R86 ;  /* 0x000000024b567825 */ /* 0x000fc800078e0256 */
[----:B------:R-:W-:-:S04]  /*5a10*/  IMAD.WIDE R142, R75, 0x2, R142 ;  /* 0x000000024b8e7825 */ /* 0x000fc800078e028e */
[C---:B------:R-:W-:Y:S01]  /*5a20*/  IMAD.WIDE R136, R75.reuse, 0x2, R136 ;  /* 0x000000024b887825 */ /* 0x040fe200078e0288 */
[----:B------:R-:W5:Y:S03]  /*5a30*/  @!P2 LDG.E.U16 R244, desc[UR20][R142.64] ;  /* 0x000000148ef4a981 */ /* 0x000f66000c1e1500 */
        /* <DEDUP_REMOVED lines=17> */
[----:B--2---:R0:W-:Y:S04]  /*5b50*/  STS.U16 [R12+UR9+0x4000], R24 ;  /* 0x004000180c007988 */ /* 0x0041e80008000409 */
[----:B---3--:R1:W-:Y:S01]  /*5b60*/  STS.U16 [R12+UR9+0x4400], R30 ;  /* 0x0044001e0c007988 */ /* 0x0083e20008000409 */
[----:B------:R-:W-:Y:S01]  /*5b70*/  IMAD.WIDE R98, R75, 0x2, R98 ;  /* 0x000000024b627825 */ /* 0x000fe200078e0262 */
[----:B0-----:R-:W-:-:S03]  /*5b80*/  PRMT R24, RZ, 0x7610, R24 ;  /* 0x00007610ff187816 */ /* 0x001fc60000000018 */
[----:B------:R-:W-:Y:S01]  /*5b90*/  IMAD.WIDE R90, R75, 0x2, R90 ;  /* 0x000000024b5a7825 */ /* 0x000fe200078e025a */
[----:B-1----:R-:W-:-:S03]  /*5ba0*/  PRMT R30, RZ, 0x7610, R30 ;  /* 0x00007610ff1e7816 */ /* 0x002fc6000000001e */
[----:B------:R-:W-:Y:S01]  /*5bb0*/  IMAD.WIDE R146, R75, 0x2, R146 ;  /* 0x000000024b927825 */ /* 0x000fe200078e0292 */
[----:B------:R-:W2:Y:S04]  /*5bc0*/  @!P2 LDG.E.U16 R24, desc[UR20][R84.64] ;  /* 0x000000145418a981 */ /* 0x000ea8000c1e1500 */
[----:B------:R-:W3:Y:S04]  /*5bd0*/  @!P2 LDG.E.U16 R30, desc[UR20][R90.64] ;  /* 0x000000145a1ea981 */ /* 0x000ee8000c1e1500 */
[----:B----4-:R0:W-:Y:S04]  /*5be0*/  STS.U16 [R12+UR9+0x4800], R68 ;  /* 0x004800440c007988 */ /* 0x0101e80008000409 */
[----:B------:R-:W4:Y:S04]  /*5bf0*/  @!P2 LDG.E.U16 R246, desc[UR20][R146.64] ;  /* 0x0000001492f6a981 */ /* 0x000f28000c1e1500 */
[----:B-----5:R1:W-:Y:S01]  /*5c00*/  STS.U16 [R12+UR9+0x4c00], R72 ;  /* 0x004c00480c007988 */ /* 0x0203e20008000409 */
[----:B0-----:R-:W-:-:S06]  /*5c10*/  PRMT R68, RZ, 0x7610, R68 ;  /* 0x00007610ff447816 */ /* 0x001fcc0000000044 */
[----:B------:R-:W5:Y:S04]  /*5c20*/  @!P2 LDG.E.U16 R68, desc[UR20][R96.64] ;  /* 0x000000146044a981 */ /* 0x000f68000c1e1500 */
[----:B------:R0:W-:Y:S01]  /*5c30*/  STS.U16 [R12+UR9+0x5000], R204 ;  /* 0x005000cc0c007988 */ /* 0x0001e20008000409 */
[----:B-1----:R-:W-:-:S03]  /*5c40*/  PRMT R72, RZ, 0x7610, R72 ;  /* 0x00007610ff487816 */ /* 0x002fc60000000048 */
[----:B------:R1:W-:Y:S04]  /*5c50*/  STS.U16 [R12+UR9+0x5400], R208 ;  /* 0x005400d00c007988 */ /* 0x0003e80008000409 */
[----:B------:R1:W-:Y:S01]  /*5c60*/  STS.U16 [R12+UR9+0x5800], R212 ;  /* 0x005800d40c007988 */ /* 0x0003e20008000409 */
[----:B0-----:R-:W-:-:S03]  /*5c70*/  PRMT R204, RZ, 0x7610, R204 ;  /* 0x00007610ffcc7816 */ /* 0x001fc600000000cc */
[----:B------:R-:W3:Y:S01]  /*5c80*/  @!P2 LDG.E.U16 R72, desc[UR20][R100.64] ;  /* 0x000000146448a981 */ /* 0x000ee2000c1e1500 */
[----:B-1----:R-:W-:-:S03]  /*5c90*/  PRMT R208, RZ, 0x7610, R208 ;  /* 0x00007610ffd07816 */ /* 0x002fc600000000d0 */
[----:B------:R-:W4:Y:S01]  /*5ca0*/  @!P2 LDG.E.U16 R204, desc[UR20][R104.64] ;  /* 0x0000001468cca981 */ /* 0x000f22000c1e1500 */
[----:B------:R-:W-:-:S03]  /*5cb0*/  PRMT R212, RZ, 0x7610, R212 ;  /* 0x00007610ffd47816 */ /* 0x000fc600000000d4 */
[----:B------:R-:W4:Y:S04]  /*5cc0*/  @!P2 LDG.E.U16 R208, desc[UR20][R108.64] ;  /* 0x000000146cd0a981 */ /* 0x000f28000c1e1500 */
[----:B------:R0:W-:Y:S04]  /*5cd0*/  STS.U16 [R12+UR9+0x5c00], R216 ;  /* 0x005c00d80c007988 */ /* 0x0001e80008000409 */
[----:B------:R1:W-:Y:S04]  /*5ce0*/  STS.U16 [R10+UR9+0x4100], R26 ;  /* 0x0041001a0a007988 */ /* 0x0003e80008000409 */
[----:B------:R1:W-:Y:S01]  /*5cf0*/  STS.U16 [R10+UR9+0x4500], R32 ;  /* 0x004500200a007988 */ /* 0x0003e20008000409 */
[----:B0-----:R-:W-:-:S03]  /*5d00*/  PRMT R216, RZ, 0x7610, R216 ;  /* 0x00007610ffd87816 */ /* 0x001fc600000000d8 */
[----:B------:R-:W-:Y:S01]  /*5d10*/  STS.U16 [R10+UR9+0x4900], R70 ;  /* 0x004900460a007988 */ /* 0x000fe20008000409 */
[----:B-1----:R-:W-:-:S03]  /*5d20*/  PRMT R26, RZ, 0x7610, R26 ;  /* 0x00007610ff1a7816 */ /* 0x002fc6000000001a */
[----:B------:R0:W-:Y:S01]  /*5d30*/  STS.U16 [R10+UR9+0x4d00], R74 ;  /* 0x004d004a0a007988 */ /* 0x0001e20008000409 */
[----:B------:R-:W-:-:S03]  /*5d40*/  PRMT R32, RZ, 0x7610, R32 ;  /* 0x00007610ff207816 */ /* 0x000fc60000000020 */
[----:B------:R-:W-:Y:S04]  /*5d50*/  STS.U16 [R10+UR9+0x5100], R206 ;  /* 0x005100ce0a007988 */ /* 0x000fe80008000409 */
[----:B------:R1:W-:Y:S01]  /*5d60*/  STS.U16 [R10+UR9+0x5500], R210 ;  /* 0x005500d20a007988 */ /* 0x0003e20008000409 */
[----:B0-----:R-:W-:-:S03]  /*5d70*/  PRMT R74, RZ, 0x7610, R74 ;  /* 0x00007610ff4a7816 */ /* 0x001fc6000000004a */
[----:B------:R-:W-:Y:S04]  /*5d80*/  STS.U16 [R10+UR9+0x5900], R214 ;  /* 0x005900d60a007988 */ /* 0x000fe80008000409 */
[----:B------:R0:W-:Y:S01]  /*5d90*/  STS.U16 [R10+UR9+0x5d00], R218 ;  /* 0x005d00da0a007988 */ /* 0x0001e20008000409 */
[----:B-1----:R-:W-:-:S03]  /*5da0*/  PRMT R210, RZ, 0x7610, R210 ;  /* 0x00007610ffd27816 */ /* 0x002fc600000000d2 */
[----:B------:R1:W-:Y:S01]  /*5db0*/  STS.U16 [R8+UR9+0x4600], R34 ;  /* 0x0046002208007988 */ /* 0x0003e20008000409 */
[----:B------:R-:W-:-:S03]  /*5dc0*/  PRMT R70, RZ, 0x7610, R70 ;  /* 0x00007610ff467816 */ /* 0x000fc60000000046 */
[----:B------:R1:W-:Y:S01]  /*5dd0*/  STS.U16 [R8+UR9+0x4200], R28 ;  /* 0x0042001c08007988 */ /* 0x0003e20008000409 */
[----:B0-----:R-:W-:Y:S02]  /*5de0*/  PRMT R218, RZ, 0x7610, R218 ;  /* 0x00007610ffda7816 */ /* 0x001fe400000000da */
[----:B------:R-:W-:Y:S01]  /*5df0*/  PRMT R206, RZ, 0x7610, R206 ;  /* 0x00007610ffce7816 */ /* 0x000fe200000000ce */
[----:B------:R-:W5:Y:S01]  /*5e00*/  @!P2 LDG.E.U16 R32, desc[UR20][R92.64] ;  /* 0x000000145c20a981 */ /* 0x000f62000c1e1500 */
[----:B-1----:R-:W-:Y:S02]  /*5e10*/  PRMT R34, RZ, 0x7610, R34 ;  /* 0x00007610ff227816 */ /* 0x002fe40000000022 */
[----:B------:R-:W-:Y:S01]  /*5e20*/  PRMT R214, RZ, 0x7610, R214 ;  /* 0x00007610ffd67816 */ /* 0x000fe200000000d6 */
[----:B------:R-:W5:Y:S01]  /*5e30*/  @!P2 LDG.E.U16 R216, desc[UR20][R116.64] ;  /* 0x0000001474d8a981 */ /* 0x000f62000c1e1500 */
[----:B------:R-:W-:-:S03]  /*5e40*/  PRMT R28, RZ, 0x7610, R28 ;  /* 0x00007610ff1c7816 */ /* 0x000fc6000000001c */
[----:B------:R-:W5:Y:S04]  /*5e50*/  @!P2 LDG.E.U16 R26, desc[UR20][R86.64] ;  /* 0x00000014561aa981 */ /* 0x000f68000c1e1500 */
        /* <DEDUP_REMOVED lines=26> */
[----:B------:R-:W-:-:S04]  /*6000*/  ULEA UR11, UR5, UR9, 0x3 ;  /* 0x00000009050b7291 */ /* 0x000fc8000f8e18ff */
[----:B------:R-:W-:Y:S01]  /*6010*/  UIADD3 UR11, UPT, UPT, UR11, 0x8000, URZ ;  /* 0x000080000b0b7890 */ /* 0x000fe2000fffe0ff */
[----:B--2---:R0:W-:Y:S04]  /*6020*/  STS.U16 [R12+UR9+0x6000], R24 ;  /* 0x006000180c007988 */ /* 0x0041e80008000409 */
[----:B---3--:R0:W-:Y:S04]  /*6030*/  STS.U16 [R12+UR9+0x6800], R72 ;  /* 0x006800480c007988 */ /* 0x0081e80008000409 */
[----:B----4-:R0:W-:Y:S04]  /*6040*/  STS.U16 [R12+UR9+0x6c00], R208 ;  /* 0x006c00d00c007988 */ /* 0x0101e80008000409 */
[----:B-----5:R0:W-:Y:S04]  /*6050*/  STS.U16 [R12+UR9+0x6400], R32 ;  /* 0x006400200c007988 */ /* 0x0201e80008000409 */
        /* <DEDUP_REMOVED lines=25> */
[----:B------:R1:W-:Y:S06]  /*61f0*/  MEMBAR.ALL.CTA ;  /* 0x0000000000007992 */ /* 0x0003ec0000008000 */
[----:B-1----:R-:W1:Y:S02]  /*6200*/  FENCE.VIEW.ASYNC.S ;  /* 0x00000000000073c6 */ /* 0x002e640000000000 */
[----:B-1----:R-:W-:Y:S06]  /*6210*/  BAR.SYNC.DEFER_BLOCKING 0x0 ;  /* 0x0000000000007b1d */ /* 0x002fec0000010000 */
[----:B------:R-:W-:Y:S05]  /*6220*/  @P0 BRA `(.L_x_9) ;  /* 0x00000000004c0947 */ /* 0x000fea0003800000 */
[----:B------:R-:W-:Y:S01]  /*6230*/  UMOV UR13, 0x40004040 ;  /* 0x40004040000d7882 */ /* 0x000fe20000000000 */
        /* <DEDUP_REMOVED lines=9> */
[----:B------:R1:W-:Y:S01]  /*62d0*/  UTCHMMA gdesc[UR12], gdesc[UR14], tmem[UR8], tmem[UR16], idesc[UR17], UPT ;  /* 0x00ff100e0c0075ea */ /* 0x0003e2000b800008 */
        /* <DEDUP_REMOVED lines=8> */
.L_x_9:
[----:B------:R-:W-:Y:S01]  /*6360*/  UIADD3 UR5, UPT, UPT, UR5, 0x1, URZ ;  /* 0x0000000105057890 */ /* 0x000fe2000fffe0ff */
[----:B------:R-:W-:Y:S01]  /*6370*/  VIADD R14, R14, 0xffffffff ;  /* 0xffffffff0e0e7836 */ /* 0x000fe20000000000 */
[----:B------:R-:W-:Y:S02]  /*6380*/  UIADD3 UR32, UPT, UPT, UR32, -0x40, URZ ;  /* 0xffffffc020207890 */ /* 0x000fe4000fffe0ff */
[----:B------:R-:W-:Y:S02]  /*6390*/  UISETP.GT.AND UP1, UPT, UR5, 0x1, UPT ;  /* 0x000000010500788c */ /* 0x000fe4000bf24270 */
[----:B------:R-:W-:Y:S02]  /*63a0*/  ISETP.NE.U32.AND P2, PT, R14, RZ, PT ;  /* 0x000000ff0e00720c */ /* 0x000fe40003f45070 */
[----:B-1----:R-:W-:Y:S02]  /*63b0*/  USEL UR6, URZ, 0x1, !UP1 ;  /* 0x00000001ff067887 */ /* 0x002fe4000c800000 */
[----:B------:R-:W-:-:S02]  /*63c0*/  USEL UR5, UR5, URZ, !UP1 ;  /* 0x000000ff05057287 */ /* 0x000fc4000c800000 */
[----:B------:R-:W-:-:S03]  /*63d0*/  ULOP3.LUT UR7, UR4, UR6, URZ, 0x3c, !UPT ;  /* 0x0000000604077292 */ /* 0x000fc6000f8e3cff */
[----:B------:R-:W-:-:S04]  /*63e0*/  UMOV UR6, UR4 ;  /* 0x0000000400067c82 */ /* 0x000fc80008000000 */
[----:B------:R-:W-:Y:S01]  /*63f0*/  UMOV UR4, UR7 ;  /* 0x0000000700047c82 */ /* 0x000fe20008000000 */
[----:B------:R-:W-:Y:S05]  /*6400*/  @P2 BRA `(.L_x_10) ;  /* 0xffffffe800d82947 */ /* 0x000fea000383ffff */
.L_x_7:
[----:B------:R-:W-:-:S13]  /*6410*/  ISETP.GE.AND P0, PT, R4, 0x40, PT ;  /* 0x000000400400780c */ /* 0x000fda0003f06270 */
[----:B------:R-:W-:Y:S05]  /*6420*/  @!P0 BRA `(.L_x_11) ;  /* 0x0000000000108947 */ /* 0x000fea0003800000 */
[----:B------:R-:W-:-:S06]  /*6430*/  USHF.L.U32 UR6, UR6, 0x1f, URZ ;  /* 0x0000001f06067899 */ /* 0x000fcc00080006ff */
[----:B------:R-:W-:-:S04]  /*6440*/  IMAD.U32 R4, RZ, RZ, UR6 ;  /* 0x00000006ff047e24 */ /* 0x000fc8000f8e00ff */
[----:B------:R-:W1:Y:S02]  /*6450*/  SYNCS.PHASECHK.TRANS64.TRYWAIT P0, [UR11], R4 ;  /* 0x00000004ff0075a7 */ /* 0x000e64000800110b */
[----:B-1----:R-:W-:Y:S05]  /*6460*/  @!P0 BRA `(.L_x_12) ;  /* 0x0000001000448947 */ /* 0x002fea0003800000 */
.L_x_11:
[----:B------:R-:W-:Y:S01]  /*6470*/  BAR.SYNC.DEFER_BLOCKING 0x0 ;  /* 0x0000000000007b1d */ /* 0x000fe20000010000 */
[C---:B------:R-:W-:Y:S02]  /*6480*/  IMAD.SHL.U32 R69, R66.reuse, 0x80, RZ ;  /* 0x0000008042457824 */ /* 0x040fe400078e00ff */
[C---:B------:R-:W-:Y:S02]  /*6490*/  IMAD.SHL.U32 R67, R66.reuse, 0x10, RZ ;  /* 0x0000001042437824 */ /* 0x040fe400078e00ff */
[----:B0-----:R-:W-:Y:S01]  /*64a0*/  IMAD.SHL.U32 R68, R66, 0x8, RZ ;  /* 0x0000000842447824 */ /* 0x001fe200078e00ff */
[----:B------:R-:W-:Y:S01]  /*64b0*/  LOP3.LUT R69, R69, 0x800, RZ, 0xc0, !PT ;  /* 0x0000080045457812 */ /* 0x000fe200078ec0ff */
[----:B------:R-:W0:Y:S01]  /*64c0*/  LDCU.128 UR12, c[0x0][0x390] ;  /* 0x00007200ff0c77ac */ /* 0x000e220008000c00 */
[----:B------:R-:W-:Y:S02]  /*64d0*/  LOP3.LUT R66, R67, 0xf0, RZ, 0xc0, !PT ;  /* 0x000000f043427812 */ /* 0x000fe400078ec0ff */
[----:B------:R-:W-:Y:S01]  /*64e0*/  LOP3.LUT R68, R68, 0x300, RZ, 0xc0, !PT ;  /* 0x0000030044447812 */ /* 0x000fe200078ec0ff */
[----:B------:R-:W1:Y:S01]  /*64f0*/  LDCU UR4, c[0x0][0x3b4] ;  /* 0x00007680ff0477ac */ /* 0x000e620008000800 */
[----:B------:R-:W-:-:S02]  /*6500*/  IADD3 R69, PT, PT, R66, UR9, R69 ;  /* 0x0000000942457c10 */ /* 0x000fc4000fffe045 */
[----:B------:R-:W-:Y:S01]  /*6510*/  LOP3.LUT R67, R67, 0x7f0, RZ, 0xc0, !PT ;  /* 0x000007f043437812 */ /* 0x000fe200078ec0ff */
[----:B------:R-:W2:Y:S02]  /*6520*/  LDCU UR5, c[0x0][0x3b8] ;  /* 0x00007700ff0577ac */ /* 0x000ea40008000800 */
[----:B------:R-:W-:Y:S01]  /*6530*/  IMAD.IADD R66, R68, 0x1, R69 ;  /* 0x0000000144427824 */ /* 0x000fe200078e0245 */
[----:B------:R-:W3:Y:S02]  /*6540*/  @!P1 SYNCS.CCTL.IV [UR9+0x8000] ;  /* 0x00800000ff0099b1 */ /* 0x000ee40008000009 */
[----:B---3--:R-:W-:Y:S01]  /*6550*/  BAR.SYNC.DEFER_BLOCKING 0x0 ;  /* 0x0000000000007b1d */ /* 0x008fe20000010000 */
[C---:B0-----:R-:W-:Y:S01]  /*6560*/  ISETP.GE.AND P0, PT, R38.reuse, UR14, PT ;  /* 0x0000000e26007c0c */ /* 0x041fe2000bf06270 */
[----:B-1----:R-:W-:-:S03]  /*6570*/  IMAD R38, R38, UR4, RZ ;  /* 0x0000000426267c24 */ /* 0x002fc6000f8e02ff */
[----:B------:R-:W-:Y:S02]  /*6580*/  ISETP.LT.AND P2, PT, R65, UR15, !P0 ;  /* 0x0000000f41007c0c */ /* 0x000fe4000c741270 */
[----:B------:R-:W-:Y:S01]  /*6590*/  ISETP.LT.AND P4, PT, R63, UR15, !P0 ;  /* 0x0000000f3f007c0c */ /* 0x000fe2000c781270 */
[----:B------:R-:W-:Y:S01]  /*65a0*/  LDTM.16dp32bit_t0_t15.x32 R4, tmem[UR10] ;  /* 0x0000000a000479ee */ /* 0x000fe20008a80000 */
[----:B------:R-:W0:Y:S01]  /*65b0*/  LDTM.16dp32bit_t16_t31.x32 R4, tmem[UR10+0x20] ;  /* 0x0000200a000479ee */ /* 0x000e220008aa0000 */
[----:B--2---:R-:W-:Y:S01]  /*65c0*/  IMAD R65, R65, UR5, RZ ;  /* 0x0000000541417c24 */ /* 0x004fe2000f8e02ff */
[C---:B------:R-:W-:Y:S01]  /*65d0*/  ISETP.LT.AND P3, PT, R62.reuse, UR15, !P0 ;  /* 0x0000000f3e007c0c */ /* 0x040fe2000c761270 */
[----:B------:R-:W-:Y:S02]  /*65e0*/  IMAD R63, R63, UR5, RZ ;  /* 0x000000053f3f7c24 */ /* 0x000fe4000f8e02ff */
[----:B------:R-:W-:Y:S01]  /*65f0*/  IMAD R62, R62, UR5, RZ ;  /* 0x000000053e3e7c24 */ /* 0x000fe2000f8e02ff */
[----:B------:R-:W1:Y:S01]  /*6600*/  @!P1 SYNCS.CCTL.IV [UR9+0x8008] ;  /* 0x00800800ff0099b1 */ /* 0x000e620008000009 */
[----:B------:R-:W-:Y:S01]  /*6610*/  NOP ;  /* 0x0000000000007918 */ /* 0x000fe20000000000 */
[----:B0-----:R-:W-:-:S02]  /*6620*/  F2FP.F16.F32.PACK_AB R4, R6, R4 ;  /* 0x000000040604723e */ /* 0x001fc400000000ff */
[----:B------:R-:W-:Y:S02]  /*6630*/  F2FP.F16.F32.PACK_AB R68, R7, R5 ;  /* 0x000000050744723e */ /* 0x000fe400000000ff */
[----:B------:R-:W-:Y:S02]  /*6640*/  F2FP.F16.F32.PACK_AB R5, R10, R8 ;  /* 0x000000080a05723e */ /* 0x000fe400000000ff */
[----:B------:R-:W-:Y:S02]  /*6650*/  F2FP.F16.F32.PACK_AB R69, R11, R9 ;  /* 0x000000090b45723e */ /* 0x000fe400000000ff */
[----:B------:R-:W-:Y:S02]  /*6660*/  F2FP.F16.F32.PACK_AB R6, R14, R12 ;  /* 0x0000000c0e06723e */ /* 0x000fe400000000ff */
[----:B------:R-:W-:Y:S02]  /*6670*/  F2FP.F16.F32.PACK_AB R70, R15, R13 ;  /* 0x0000000d0f46723e */ /* 0x000fe400000000ff */
[----:B------:R-:W-:-:S02]  /*6680*/  F2FP.F16.F32.PACK_AB R7, R18, R16 ;  /* 0x000000101207723e */ /* 0x000fc400000000ff */
[----:B------:R-:W-:Y:S02]  /*6690*/  F2FP.F16.F32.PACK_AB R71, R19, R17 ;  /* 0x000000111347723e */ /* 0x000fe400000000ff */
[----:B------:R-:W-:Y:S01]  /*66a0*/  F2FP.F16.F32.PACK_AB R20, R22, R20 ;  /* 0x000000141614723e */ /* 0x000fe200000000ff */
[----:B-1----:R-:W-:Y:S01]  /*66b0*/  STS.128 [R66], R4 ;  /* 0x0000000442007388 */ /* 0x002fe20000000c00 */
[----:B------:R-:W-:Y:S02]  /*66c0*/  F2FP.F16.F32.PACK_AB R72, R23, R21 ;  /* 0x000000151748723e */ /* 0x000fe400000000ff */
[----:B------:R-:W-:Y:S01]  /*66d0*/  F2FP.F16.F32.PACK_AB R21, R26, R24 ;  /* 0x000000181a15723e */ /* 0x000fe200000000ff */
[----:B------:R0:W-:Y:S01]  /*66e0*/  STS.128 [R66+0x400], R68 ;  /* 0x0004004442007388 */ /* 0x0001e20000000c00 */
[----:B------:R-:W-:Y:S02]  /*66f0*/  F2FP.F16.F32.PACK_AB R73, R27, R25 ;  /* 0x000000191b49723e */ /* 0x000fe400000000ff */
[----:B------:R-:W-:Y:S01]  /*6700*/  F2FP.F16.F32.PACK_AB R22, R30, R28 ;  /* 0x0000001c1e16723e */ /* 0x000fe200000000ff */
[----:B------:R-:W-:Y:S01]  /*6710*/  BAR.SYNC.DEFER_BLOCKING 0x0 ;  /* 0x0000000000007b1d */ /* 0x000fe20000010000 */
[----:B------:R-:W-:-:S02]  /*6720*/  F2FP.F16.F32.PACK_AB R74, R31, R29 ;  /* 0x0000001d1f4a723e */ /* 0x000fc400000000ff */
[----:B------:R-:W-:Y:S02]  /*6730*/  F2FP.F16.F32.PACK_AB R23, R34, R32 ;  /* 0x000000202217723e */ /* 0x000fe400000000ff */
[----:B------:R-:W-:Y:S02]  /*6740*/  F2FP.F16.F32.PACK_AB R75, R35, R33 ;  /* 0x00000021234b723e */ /* 0x000fe400000000ff */
[----:B0-----:R-:W-:-:S04]  /*6750*/  LEA R68, P1, R38, UR12, 0x1 ;  /* 0x0000000c26447c11 */ /* 0x001fc8000f8208ff */
[----:B------:R-:W-:Y:S02]  /*6760*/  LEA.HI.X.SX32 R38, R38, UR13, 0x1, P1 ;  /* 0x0000000d26267c11 */ /* 0x000fe400088f0eff */
[-C--:B------:R-:W-:Y:S02]  /*6770*/  LEA R12, P1, R65, R68.reuse, 0x1 ;  /* 0x00000044410c7211 */ /* 0x080fe400078208ff */
[----:B------:R-:W-:Y:S02]  /*6780*/  LEA R18, P5, R63, R68, 0x1 ;  /* 0x000000443f127211 */ /* 0x000fe400078a08ff */
[----:B------:R-:W-:Y:S01]  /*6790*/  LEA.HI.X.SX32 R13, R65, R38, 0x1, P1 ;  /* 0x00000026410d7211 */ /* 0x000fe200008f0eff */
[----:B------:R-:W0:Y:S01]  /*67a0*/  LDS.128 R8, [R67+UR9] ;  /* 0x0000000943087984 */ /* 0x000e220008000c00 */
[C---:B------:R-:W-:Y:S01]  /*67b0*/  ISETP.LT.AND P1, PT, R64.reuse, UR15, !P0 ;  /* 0x0000000f40007c0c */ /* 0x040fe2000c721270 */
[----:B------:R-:W-:Y:S02]  /*67c0*/  IMAD R64, R64, UR5, RZ ;  /* 0x0000000540407c24 */ /* 0x000fe4000f8e02ff */
[----:B------:R-:W-:Y:S01]  /*67d0*/  LDS.128 R4, [R67+UR9+0x800] ;  /* 0x0008000943047984 */ /* 0x000fe20008000c00 */
[----:B------:R-:W-:Y:S06]  /*67e0*/  BAR.SYNC.DEFER_BLOCKING 0x0 ;  /* 0x0000000000007b1d */ /* 0x000fec0000010000 */
[----:B------:R1:W-:Y:S04]  /*67f0*/  STS.128 [R66], R20 ;  /* 0x0000001442007388 */ /* 0x0003e80000000c00 */
[----:B------:R-:W-:Y:S01]  /*6800*/  STS.128 [R66+0x400], R72 ;  /* 0x0004004842007388 */ /* 0x000fe20000000c00 */
[----:B------:R-:W-:Y:S01]  /*6810*/  BAR.SYNC.DEFER_BLOCKING 0x0 ;  /* 0x0000000000007b1d */ /* 0x000fe20000010000 */
[----:B0-----:R-:W-:-:S05]  /*6820*/  PRMT R19, R8, 0x7632, R19 ;  /* 0x0000763208137816 */ /* 0x001fca0000000013 */
[----:B------:R-:W-:Y:S01]  /*6830*/  @P2 STG.E.U16 desc[UR20][R12.64], R8 ;  /* 0x000000080c002986 */ /* 0x000fe2000c101514 */
[----:B------:R-:W-:-:S03]  /*6840*/  LEA R16, P2, R64, R68, 0x1 ;  /* 0x0000004440107211 */ /* 0x000fc600078408ff */
[----:B------:R-:W0:Y:S01]  /*6850*/  LDS.128 R12, [R67+UR9] ;  /* 0x00000009430c7984 */ /* 0x000e220008000c00 */
[----:B------:R-:W-:Y:S02]  /*6860*/  LEA.HI.X.SX32 R17, R64, R38, 0x1, P2 ;  /* 0x0000002640117211 */ /* 0x000fe400010f0eff */
[C---:B------:R-:W-:Y:S01]  /*6870*/  ISETP.LT.AND P2, PT, R61.reuse, UR15, !P0 ;  /* 0x0000000f3d007c0c */ /* 0x040fe2000c741270 */
[----:B------:R-:W-:Y:S01]  /*6880*/  IMAD R61, R61, UR5, RZ ;  /* 0x000000053d3d7c24 */ /* 0x000fe2000f8e02ff */
[----:B------:R-:W2:Y:S04]  /*6890*/  LDS.128 R64, [R67+UR9+0x800] ;  /* 0x0008000943407984 */ /* 0x000ea80008000c00 */
[----:B------:R3:W-:Y:S01]  /*68a0*/  @P1 STG.E.U16 desc[UR20][R16.64], R19 ;  /* 0x0000001310001986 */ /* 0x0007e2000c101514 */
[----:B-1----:R-:W-:-:S04]  /*68b0*/  LEA R20, P1, R62, R68, 0x1 ;  /* 0x000000443e147211 */ /* 0x002fc800078208ff */
[-C--:B------:R-:W-:Y:S02]  /*68c0*/  LEA.HI.X.SX32 R21, R62, R38.reuse, 0x1, P1 ;  /* 0x000000263e157211 */ /* 0x080fe400008f0eff */
[----:B---3--:R-:W-:Y:S02]  /*68d0*/  LEA.HI.X.SX32 R19, R63, R38, 0x1, P5 ;  /* 0x000000263f137211 */ /* 0x008fe400028f0eff */
[----:B------:R-:W-:Y:S02]  /*68e0*/  PRMT R17, R9, 0x7632, R17 ;  /* 0x0000763209117816 */ /* 0x000fe40000000011 */
[C---:B------:R-:W-:Y:S01]  /*68f0*/  LEA R22, P5, R61.reuse, R68, 0x1 ;  /* 0x000000443d167211 */ /* 0x040fe200078a08ff */
[----:B------:R1:W-:Y:S01]  /*6900*/  @P4 STG.E.U16 desc[UR20][R18.64], R9 ;  /* 0x0000000912004986 */ /* 0x0003e2000c101514 */
[C---:B------:R-:W-:Y:S01]  /*6910*/  ISETP.LT.AND P4, PT, R58.reuse, UR15, !P0 ;  /* 0x0000000f3a007c0c */ /* 0x040fe2000c781270 */
[----:B------:R-:W-:Y:S01]  /*6920*/  IMAD R58, R58, UR5, RZ ;  /* 0x000000053a3a7c24 */ /* 0x000fe2000f8e02ff */
[----:B------:R-:W-:Y:S01]  /*6930*/  LEA.HI.X.SX32 R23, R61, R38, 0x1, P5 ;  /* 0x000000263d177211 */ /* 0x000fe200028f0eff */
[----:B------:R3:W-:Y:S01]  /*6940*/  @P3 STG.E.U16 desc[UR20][R20.64], R17 ;  /* 0x0000001114003986 */ /* 0x0007e2000c101514 */
[C---:B------:R-:W-:Y:S01]  /*6950*/  ISETP.LT.AND P3, PT, R60.reuse, UR15, !P0 ;  /* 0x0000000f3c007c0c */ /* 0x040fe2000c761270 */
[----:B------:R-:W-:-:S02]  /*6960*/  IMAD R60, R60, UR5, RZ ;  /* 0x000000053c3c7c24 */ /* 0x000fc4000f8e02ff */
[----:B------:R4:W-:Y:S01]  /*6970*/  @P2 STG.E.U16 desc[UR20][R22.64], R10 ;  /* 0x0000000a16002986 */ /* 0x0009e2000c101514 */
[C---:B------:R-:W-:Y:S01]  /*6980*/  ISETP.LT.AND P2, PT, R59.reuse, UR15, !P0 ;  /* 0x0000000f3b007c0c */ /* 0x040fe2000c741270 */
[----:B------:R-:W-:Y:S01]  /*6990*/  IMAD R59, R59, UR5, RZ ;  /* 0x000000053b3b7c24 */ /* 0x000fe2000f8e02ff */
[-C--:B------:R-:W-:Y:S02]  /*69a0*/  LEA R16, P1, R60, R68.reuse, 0x1 ;  /* 0x000000443c107211 */ /* 0x080fe400078208ff */
[----:B-1----:R-:W-:Y:S02]  /*69b0*/  PRMT R19, R10, 0x7632, R19 ;  /* 0x000076320a137816 */ /* 0x002fe40000000013 */
[----:B------:R-:W-:Y:S02]  /*69c0*/  LEA R8, P5, R59, R68, 0x1 ;  /* 0x000000443b087211 */ /* 0x000fe400078a08ff */
[----:B---3--:R-:W-:Y:S02]  /*69d0*/  LEA.HI.X.SX32 R17, R60, R38, 0x1, P1 ;  /* 0x000000263c117211 */ /* 0x008fe400008f0eff */
[C---:B------:R-:W-:Y:S01]  /*69e0*/  ISETP.LT.AND P1, PT, R57.reuse, UR15, !P0 ;  /* 0x0000000f39007c0c */ /* 0x040fe2000c721270 */
[----:B------:R-:W-:Y:S01]  /*69f0*/  IMAD R57, R57, UR5, RZ ;  /* 0x0000000539397c24 */ /* 0x000fe2000f8e02ff */
[----:B------:R-:W-:Y:S01]  /*6a00*/  LEA R18, P6, R58, R68, 0x1 ;  /* 0x000000443a127211 */ /* 0x000fe200078c08ff */
[----:B------:R1:W-:Y:S01]  /*6a10*/  @P3 STG.E.U16 desc[UR20][R16.64], R19 ;  /* 0x0000001310003986 */ /* 0x0003e2000c101514 */
[----:B------:R-:W-:-:S02]  /*6a20*/  LEA.HI.X.SX32 R9, R59, R38, 0x1, P5 ;  /* 0x000000263b097211 */ /* 0x000fc400028f0eff */
[----:B----4-:R-:W-:Y:S02]  /*6a30*/  PRMT R10, R11, 0x7632, R10 ;  /* 0x000076320b0a7816 */ /* 0x010fe4000000000a */
[C---:B------:R-:W-:Y:S01]  /*6a40*/  LEA R20, P3, R57.reuse, R68, 0x1 ;  /* 0x0000004439147211 */ /* 0x040fe200078608ff */
[----:B------:R3:W-:Y:S01]  /*6a50*/  @P2 STG.E.U16 desc[UR20][R8.64], R11 ;  /* 0x0000000b08002986 */ /* 0x0007e2000c101514 */
[C---:B------:R-:W-:Y:S01]  /*6a60*/  ISETP.LT.AND P2, PT, R54.reuse, UR15, !P0 ;  /* 0x0000000f36007c0c */ /* 0x040fe2000c741270 */
[----:B------:R-:W-:Y:S01]  /*6a70*/  IMAD R54, R54, UR5, RZ ;  /* 0x0000000536367c24 */ /* 0x000fe2000f8e02ff */
[-C--:B------:R-:W-:Y:S02]  /*6a80*/  LEA.HI.X.SX32 R21, R57, R38.reuse, 0x1, P3 ;  /* 0x0000002639157211 */ /* 0x080fe400018f0eff */
[C---:B------:R-:W-:Y:S01]  /*6a90*/  ISETP.LT.AND P3, PT, R55.reuse, UR15, !P0 ;  /* 0x0000000f37007c0c */ /* 0x040fe2000c761270 */
[----:B------:R-:W-:Y:S01]  /*6aa0*/  IMAD R55, R55, UR5, RZ ;  /* 0x0000000537377c24 */ /* 0x000fe2000f8e02ff */
[----:B-1----:R-:W-:-:S02]  /*6ab0*/  LEA.HI.X.SX32 R19, R58, R38, 0x1, P6 ;  /* 0x000000263a137211 */ /* 0x002fc400030f0eff */
[C---:B------:R-:W-:Y:S01]  /*6ac0*/  ISETP.LT.AND P5, PT, R53.reuse, UR15, !P0 ;  /* 0x0000000f35007c0c */ /* 0x040fe2000c7a1270 */
[----:B------:R-:W-:Y:S02]  /*6ad0*/  IMAD R53, R53, UR5, RZ ;  /* 0x0000000535357c24 */ /* 0x000fe4000f8e02ff */
[----:B------:R1:W-:Y:S01]  /*6ae0*/  @P4 STG.E.U16 desc[UR20][R18.64], R10 ;  /* 0x0000000a12004986 */ /* 0x0003e2000c101514 */
[C---:B------:R-:W-:Y:S01]  /*6af0*/  ISETP.LT.AND P4, PT, R56.reuse, UR15, !P0 ;  /* 0x0000000f38007c0c */ /* 0x040fe2000c781270 */
[----:B------:R-:W-:Y:S01]  /*6b00*/  IMAD R56, R56, UR5, RZ ;  /* 0x0000000538387c24 */ /* 0x000fe2000f8e02ff */
[-C--:B---3--:R-:W-:Y:S01]  /*6b10*/  LEA R8, P6, R55, R68.reuse, 0x1 ;  /* 0x0000004437087211 */ /* 0x088fe200078c08ff */
[----:B0-----:R-:W-:Y:S03]  /*6b20*/  @P1 STG.E.U16 desc[UR20][R20.64], R12 ;  /* 0x0000000c14001986 */ /* 0x001fe6000c101514 */
[----:B------:R-:W-:-:S02]  /*6b30*/  LEA R16, P1, R56, R68, 0x1 ;  /* 0x0000004438107211 */ /* 0x000fc400078208ff */
[-C--:B------:R-:W-:Y:S02]  /*6b40*/  LEA.HI.X.SX32 R9, R55, R38.reuse, 0x1, P6 ;  /* 0x0000002637097211 */ /* 0x080fe400030f0eff */
[----:B------:R-:W-:Y:S02]  /*6b50*/  LEA.HI.X.SX32 R17, R56, R38, 0x1, P1 ;  /* 0x0000002638117211 */ /* 0x000fe400008f0eff */
[----:B-1----:R-:W-:Y:S02]  /*6b60*/  PRMT R19, R12, 0x7632, R19 ;  /* 0x000076320c137816 */ /* 0x002fe40000000013 */
[----:B------:R-:W-:-:S03]  /*6b70*/  LEA R10, P1, R54, R68, 0x1 ;  /* 0x00000044360a7211 */ /* 0x000fc600078208ff */
[----:B------:R0:W-:Y:S01]  /*6b80*/  @P4 STG.E.U16 desc[UR20][R16.64], R19 ;  /* 0x0000001310004986 */ /* 0x0001e2000c101514 */
[----:B------:R-:W-:Y:S02]  /*6b90*/  LEA.HI.X.SX32 R11, R54, R38, 0x1, P1 ;  /* 0x00000026360b7211 */ /* 0x000fe400008f0eff */
[C---:B------:R-:W-:Y:S01]  /*6ba0*/  LEA R18, P4, R53.reuse, R68, 0x1 ;  /* 0x0000004435127211 */ /* 0x040fe200078808ff */
[----:B------:R1:W-:Y:S01]  /*6bb0*/  @P3 STG.E.U16 desc[UR20][R8.64], R13 ;  /* 0x0000000d08003986 */ /* 0x0003e2000c101514 */
[C---:B------:R-:W-:Y:S01]  /*6bc0*/  ISETP.LT.AND P1, PT, R52.reuse, UR15, !P0 ;  /* 0x0000000f34007c0c */ /* 0x040fe2000c721270 */
[----:B------:R-:W-:Y:S01]  /*6bd0*/  IMAD R52, R52, UR5, RZ ;  /* 0x0000000534347c24 */ /* 0x000fe2000f8e02ff */
[C---:B------:R-:W-:Y:S01]  /*6be0*/  ISETP.LT.AND P3, PT, R50.reuse, UR15, !P0 ;  /* 0x0000000f32007c0c */ /* 0x040fe2000c761270 */
[----:B------:R-:W-:Y:S01]  /*6bf0*/  IMAD R50, R50, UR5, RZ ;  /* 0x0000000532327c24 */ /* 0x000fe2000f8e02ff */
[----:B0-----:R-:W-:Y:S02]  /*6c00*/  LEA.HI.X.SX32 R19, R53, R38, 0x1, P4 ;  /* 0x0000002635137211 */ /* 0x001fe400020f0eff */
[C---:B------:R-:W-:Y:S01]  /*6c10*/  ISETP.LT.AND P4, PT, R51.reuse, UR15, !P0 ;  /* 0x0000000f33007c0c */ /* 0x040fe2000c781270 */
[----:B------:R-:W-:Y:S01]  /*6c20*/  IMAD R51, R51, UR5, RZ ;  /* 0x0000000533337c24 */ /* 0x000fe2000f8e02ff */
[----:B-1----:R-:W-:-:S05]  /*6c30*/  PRMT R9, R13, 0x7632, R9 ;  /* 0x000076320d097816 */ /* 0x002fca0000000009 */
[----:B------:R0:W-:Y:S01]  /*6c40*/  @P2 STG.E.U16 desc[UR20][R10.64], R9 ;  /* 0x000000090a002986 */ /* 0x0001e2000c101514 */
[----:B------:R-:W-:-:S03]  /*6c50*/  LEA R16, P2, R52, R68, 0x1 ;  /* 0x0000004434107211 */ /* 0x000fc600078408ff */
[----:B------:R1:W-:Y:S01]  /*6c60*/  @P5 STG.E.U16 desc[UR20][R18.64], R14 ;  /* 0x0000000e12005986 */ /* 0x0003e2000c101514 */
[----:B------:R-:W-:Y:S02]  /*6c70*/  LEA.HI.X.SX32 R17, R52, R38, 0x1, P2 ;  /* 0x0000002634117211 */ /* 0x000fe400010f0eff */
[-C--:B------:R-:W-:Y:S02]  /*6c80*/  LEA R8, P5, R51, R68.reuse, 0x1 ;  /* 0x0000004433087211 */ /* 0x080fe400078a08ff */
[C---:B------:R-:W-:Y:S01]  /*6c90*/  ISETP.LT.AND P2, PT, R49.reuse, UR15, !P0 ;  /* 0x0000000f31007c0c */ /* 0x040fe2000c741270 */
[----:B------:R-:W-:Y:S01]  /*6ca0*/  IMAD R49, R49, UR5, RZ ;  /* 0x0000000531317c24 */ /* 0x000fe2000f8e02ff */
[----:B0-----:R-:W-:Y:S02]  /*6cb0*/  PRMT R11, R14, 0x7632, R11 ;  /* 0x000076320e0b7816 */ /* 0x001fe4000000000b */
[----:B------:R-:W-:Y:S02]  /*6cc0*/  LEA R10, P6, R50, R68, 0x1 ;  /* 0x00000044320a7211 */ /* 0x000fe400078c08ff */
[----:B------:R-:W-:Y:S01]  /*6cd0*/  LEA.HI.X.SX32 R9, R51, R38, 0x1, P5 ;  /* 0x0000002633097211 */ /* 0x000fe200028f0eff */
[----:B------:R0:W-:Y:S01]  /*6ce0*/  @P1 STG.E.U16 desc[UR20][R16.64], R11 ;  /* 0x0000000b10001986 */ /* 0x0001e2000c101514 */
[C---:B------:R-:W-:Y:S01]  /*6cf0*/  ISETP.LT.AND P1, PT, R48.reuse, UR15, !P0 ;  /* 0x0000000f30007c0c */ /* 0x040fe2000c721270 */
[----:B------:R-:W-:Y:S01]  /*6d00*/  IMAD R48, R48, UR5, RZ ;  /* 0x0000000530307c24 */ /* 0x000fe2000f8e02ff */
[----:B-1----:R-:W-:Y:S01]  /*6d10*/  PRMT R14, R15, 0x7632, R14 ;  /* 0x000076320f0e7816 */ /* 0x002fe2000000000e */
[----:B------:R1:W-:Y:S01]  /*6d20*/  @P4 STG.E.U16 desc[UR20][R8.64], R15 ;  /* 0x0000000f08004986 */ /* 0x0003e2000c101514 */
[----:B------:R-:W-:-:S02]  /*6d30*/  LEA R12, P5, R49, R68, 0x1 ;  /* 0x00000044310c7211 */ /* 0x000fc400078a08ff */
[C---:B------:R-:W-:Y:S01]  /*6d40*/  ISETP.LT.AND P4, PT, R45.reuse, UR15, !P0 ;  /* 0x0000000f2d007c0c */ /* 0x040fe2000c781270 */
[----:B------:R-:W-:Y:S01]  /*6d50*/  IMAD R45, R45, UR5, RZ ;  /* 0x000000052d2d7c24 */ /* 0x000fe2000f8e02ff */
[-C--:B------:R-:W-:Y:S02]  /*6d60*/  LEA.HI.X.SX32 R13, R49, R38.reuse, 0x1, P5 ;  /* 0x00000026310d7211 */ /* 0x080fe400028f0eff */
[----:B0-----:R-:W-:Y:S02]  /*6d70*/  LEA.HI.X.SX32 R11, R50, R38, 0x1, P6 ;  /* 0x00000026320b7211 */ /* 0x001fe400030f0eff */
[----:B-1----:R-:W-:-:S03]  /*6d80*/  PRMT R9, R4, 0x7632, R9 ;  /* 0x0000763204097816 */ /* 0x002fc60000000009 */
[----:B------:R0:W-:Y:S01]  /*6d90*/  @P3 STG.E.U16 desc[UR20][R10.64], R14 ;  /* 0x0000000e0a003986 */ /* 0x0001e2000c101514 */
[----:B------:R-:W-:-:S03]  /*6da0*/  LEA R16, P3, R48, R68, 0x1 ;  /* 0x0000004430107211 */ /* 0x000fc600078608ff */
[----:B------:R1:W-:Y:S01]  /*6db0*/  @P2 STG.E.U16 desc[UR20][R12.64], R4 ;  /* 0x000000040c002986 */ /* 0x0003e2000c101514 */
[----:B------:R-:W-:Y:S02]  /*6dc0*/  LEA.HI.X.SX32 R17, R48, R38, 0x1, P3 ;  /* 0x0000002630117211 */ /* 0x000fe400018f0eff */
[C---:B------:R-:W-:Y:S01]  /*6dd0*/  ISETP.LT.AND P3, PT, R47.reuse, UR15, !P0 ;  /* 0x0000000f2f007c0c */ /* 0x040fe2000c761270 */
[----:B------:R-:W-:Y:S01]  /*6de0*/  IMAD R47, R47, UR5, RZ ;  /* 0x000000052f2f7c24 */ /* 0x000fe2000f8e02ff */
[C---:B------:R-:W-:Y:S01]  /*6df0*/  ISETP.LT.AND P2, PT, R46.reuse, UR15, !P0 ;  /* 0x0000000f2e007c0c */ /* 0x040fe2000c741270 */
[----:B------:R-:W-:Y:S01]  /*6e00*/  IMAD R46, R46, UR5, RZ ;  /* 0x000000052e2e7c24 */ /* 0x000fe2000f8e02ff */
[----:B------:R3:W-:Y:S02]  /*6e10*/  @P1 STG.E.U16 desc[UR20][R16.64], R9 ;  /* 0x0000000910001986 */ /* 0x0007e4000c101514 */
[-C--:B------:R-:W-:Y:S02]  /*6e20*/  LEA R8, P1, R47, R68.reuse, 0x1 ;  /* 0x000000442f087211 */ /* 0x080fe400078208ff */
[----:B0-----:R-:W-:-:S02]  /*6e30*/  LEA R10, P5, R46, R68, 0x1 ;  /* 0x000000442e0a7211 */ /* 0x001fc400078a08ff */
[----:B-1----:R-:W-:Y:S02]  /*6e40*/  LEA R12, P6, R45, R68, 0x1 ;  /* 0x000000442d0c7211 */ /* 0x002fe400078c08ff */
[-C--:B------:R-:W-:Y:S02]  /*6e50*/  LEA.HI.X.SX32 R11, R46, R38.reuse, 0x1, P5 ;  /* 0x000000262e0b7211 */ /* 0x080fe400028f0eff */
[----:B------:R-:W-:Y:S02]  /*6e60*/  PRMT R4, R5, 0x7632, R4 ;  /* 0x0000763205047816 */ /* 0x000fe40000000004 */
[-C--:B---3--:R-:W-:Y:S01]  /*6e70*/  LEA.HI.X.SX32 R9, R47, R38.reuse, 0x1, P1 ;  /* 0x000000262f097211 */ /* 0x088fe200008f0eff */
[----:B------:R-:W-:Y:S01]  /*6e80*/  IMAD R16, R40, UR5, RZ ;  /* 0x0000000528107c24 */ /* 0x000fe2000f8e02ff */
[C---:B------:R-:W-:Y:S01]  /*6e90*/  ISETP.LT.AND P1, PT, R44.reuse, UR15, !P0 ;  /* 0x0000000f2c007c0c */ /* 0x040fe2000c721270 */
[----:B------:R-:W-:Y:S01]  /*6ea0*/  IMAD R44, R44, UR5, RZ ;  /* 0x000000052c2c7c24 */ /* 0x000fe2000f8e02ff */
[----:B------:R-:W-:Y:S01]  /*6eb0*/  LEA.HI.X.SX32 R13, R45, R38, 0x1, P6 ;  /* 0x000000262d0d7211 */ /* 0x000fe200030f0eff */
[----:B------:R0:W-:Y:S03]  /*6ec0*/  @P3 STG.E.U16 desc[UR20][R8.64], R5 ;  /* 0x0000000508003986 */ /* 0x0001e6000c101514 */
[C---:B------:R-:W-:Y:S01]  /*6ed0*/  LEA R14, P3, R44.reuse, R68, 0x1 ;  /* 0x000000442c0e7211 */ /* 0x040fe200078608ff */
[----:B------:R1:W-:Y:S01]  /*6ee0*/  @P2 STG.E.U16 desc[UR20][R10.64], R4 ;  /* 0x000000040a002986 */ /* 0x0003e2000c101514 */
[C---:B------:R-:W-:Y:S01]  /*6ef0*/  ISETP.LT.AND P2, PT, R43.reuse, UR15, !P0 ;  /* 0x0000000f2b007c0c */ /* 0x040fe2000c741270 */
[----:B------:R-:W-:Y:S01]  /*6f00*/  IMAD R43, R43, UR5, RZ ;  /* 0x000000052b2b7c24 */ /* 0x000fe2000f8e02ff */
[----:B------:R-:W-:Y:S01]  /*6f10*/  LEA.HI.X.SX32 R15, R44, R38, 0x1, P3 ;  /* 0x000000262c0f7211 */ /* 0x000fe200018f0eff */
[----:B------:R3:W-:Y:S01]  /*6f20*/  @P4 STG.E.U16 desc[UR20][R12.64], R6 ;  /* 0x000000060c004986 */ /* 0x0007e2000c101514 */
[C---:B------:R-:W-:Y:S01]  /*6f30*/  ISETP.LT.AND P4, PT, R42.reuse, UR15, !P0 ;  /* 0x0000000f2a007c0c */ /* 0x040fe2000c781270 */
[----:B------:R-:W-:Y:S01]  /*6f40*/  IMAD R42, R42, UR5, RZ ;  /* 0x000000052a2a7c24 */ /* 0x000fe2000f8e02ff */
[C---:B------:R-:W-:Y:S01]  /*6f50*/  ISETP.LT.AND P3, PT, R41.reuse, UR15, !P0 ;  /* 0x0000000f29007c0c */ /* 0x040fe2000c761270 */
[----:B------:R-:W-:Y:S01]  /*6f60*/  IMAD R41, R41, UR5, RZ ;  /* 0x0000000529297c24 */ /* 0x000fe2000f8e02ff */
[----:B0-----:R-:W-:-:S02]  /*6f70*/  PRMT R9, R6, 0x7632, R9 ;  /* 0x0000763206097816 */ /* 0x001fc40000000009 */
[-C--:B------:R-:W-:Y:S02]  /*6f80*/  LEA R8, P5, R42, R68.reuse, 0x1 ;  /* 0x000000442a087211 */ /* 0x080fe400078a08ff */
[C---:B-1----:R-:W-:Y:S01]  /*6f90*/  LEA R4, P6, R43.reuse, R68, 0x1 ;  /* 0x000000442b047211 */ /* 0x042fe200078c08ff */
[----:B------:R0:W-:Y:S01]  /*6fa0*/  @P1 STG.E.U16 desc[UR20][R14.64], R9 ;  /* 0x000000090e001986 */ /* 0x0001e2000c101514 */
[----:B------:R-:W-:Y:S02]  /*6fb0*/  ISETP.LT.AND P1, PT, R40, UR15, !P0 ;  /* 0x0000000f28007c0c */ /* 0x000fe4000c721270 */
[----:B------:R-:W-:Y:S02]  /*6fc0*/  LEA.HI.X.SX32 R5, R43, R38, 0x1, P6 ;  /* 0x000000262b057211 */ /* 0x000fe400030f0eff */
[----:B------:R-:W-:Y:S02]  /*6fd0*/  LEA R10, P6, R41, R68, 0x1 ;  /* 0x00000044290a7211 */ /* 0x000fe400078c08ff */
[----:B---3--:R-:W-:Y:S01]  /*6fe0*/  PRMT R6, R7, 0x7632, R6 ;  /* 0x0000763207067816 */ /* 0x008fe20000000006 */
[----:B------:R2:W-:Y:S01]  /*6ff0*/  @P2 STG.E.U16 desc[UR20][R4.64], R7 ;  /* 0x0000000704002986 */ /* 0x0005e2000c101514 */
[----:B------:R-:W-:-:S02]  /*7000*/  LEA.HI.X.SX32 R11, R41, R38, 0x1, P6 ;  /* 0x00000026290b7211 */ /* 0x000fc400030f0eff */
[----:B0-----:R-:W-:Y:S01]  /*7010*/  LEA.HI.X.SX32 R9, R42, R38, 0x1, P5 ;  /* 0x000000262a097211 */ /* 0x001fe200028f0eff */
[----:B------:R-:W-:Y:S01]  /*7020*/  IMAD R15, R2, UR5, RZ ;  /* 0x00000005020f7c24 */ /* 0x000fe2000f8e02ff */
[C---:B------:R-:W-:Y:S01]  /*7030*/  LEA R12, P5, R16.reuse, R68, 0x1 ;  /* 0x00000044100c7211 */ /* 0x040fe200078a08ff */
[----:B------:R-:W-:Y:S02]  /*7040*/  IMAD R14, R3, UR5, RZ ;  /* 0x00000005030e7c24 */ /* 0x000fe4000f8e02ff */
[----:B------:R0:W-:Y:S01]  /*7050*/  @P4 STG.E.U16 desc[UR20][R8.64], R6 ;  /* 0x0000000608004986 */ /* 0x0001e2000c101514 */
[----:B------:R-:W-:Y:S01]  /*7060*/  LEA.HI.X.SX32 R13, R16, R38, 0x1, P5 ;  /* 0x00000026100d7211 */ /* 0x000fe200028f0eff */
[----:B------:R-:W-:Y:S01]  /*7070*/  IMAD R16, R0, UR5, RZ ;  /* 0x0000000500107c24 */ /* 0x000fe2000f8e02ff */
[----:B--2---:R-:W-:Y:S01]  /*7080*/  PRMT R5, R64, 0x7632, R5 ;  /* 0x0000763240057816 */ /* 0x004fe20000000005 */
[----:B------:R-:W-:Y:S01]  /*7090*/  @P3 STG.E.U16 desc[UR20][R10.64], R64 ;  /* 0x000000400a003986 */ /* 0x000fe2000c101514 */
[C---:B------:R-:W-:Y:S01]  /*70a0*/  ISETP.LT.AND P4, PT, R37.reuse, UR15, !P0 ;  /* 0x0000000f25007c0c */ /* 0x040fe2000c781270 */
[----:B------:R-:W-:Y:S01]  /*70b0*/  IMAD R37, R37, UR5, RZ ;  /* 0x0000000525257c24 */ /* 0x000fe2000f8e02ff */
[C---:B------:R-:W-:Y:S01]  /*70c0*/  ISETP.LT.AND P3, PT, R36.reuse, UR15, !P0 ;  /* 0x0000000f24007c0c */ /* 0x040fe2000c761270 */
[----:B------:R1:W-:Y:S01]  /*70d0*/  @P1 STG.E.U16 desc[UR20][R12.64], R5 ;  /* 0x000000050c001986 */ /* 0x0003e2000c101514 */
[----:B------:R-:W-:Y:S01]  /*70e0*/  ISETP.LT.AND P5, PT, R39, UR15, !P0 ;  /* 0x0000000f27007c0c */ /* 0x000fe2000c7a1270 */
[----:B------:R-:W-:-:S02]  /*70f0*/  IMAD R36, R36, UR5, RZ ;  /* 0x0000000524247c24 */ /* 0x000fc4000f8e02ff */
[----:B------:R-:W-:Y:S01]  /*7100*/  IMAD R39, R39, UR5, RZ ;  /* 0x0000000527277c24 */ /* 0x000fe2000f8e02ff */
[CC--:B0-----:R-:W-:Y:S02]  /*7110*/  LEA R6, P1, R37.reuse, R68.reuse, 0x1 ;  /* 0x0000004425067211 */ /* 0x0c1fe400078208ff */
[C---:B------:R-:W-:Y:S02]  /*7120*/  LEA R8, P2, R36.reuse, R68, 0x1 ;  /* 0x0000004424087211 */ /* 0x040fe400078408ff */
[----:B------:R-:W-:Y:S02]  /*7130*/  LEA.HI.X.SX32 R7, R37, R38, 0x1, P1 ;  /* 0x0000002625077211 */ /* 0x000fe400008f0eff */
[-C--:B------:R-:W-:Y:S02]  /*7140*/  LEA R4, P6, R39, R68.reuse, 0x1 ;  /* 0x0000004427047211 */ /* 0x080fe400078c08ff */
[----:B-1----:R-:W-:Y:S02]  /*7150*/  LEA R12, P1, R15, R68, 0x1 ;  /* 0x000000440f0c7211 */ /* 0x002fe400078208ff */
[----:B------:R-:W-:-:S02]  /*7160*/  LEA.HI.X.SX32 R9, R36, R38, 0x1, P2 ;  /* 0x0000002624097211 */ /* 0x000fc400010f0eff */
[-C--:B------:R-:W-:Y:S02]  /*7170*/  LEA.HI.X.SX32 R5, R39, R38.reuse, 0x1, P6 ;  /* 0x0000002627057211 */ /* 0x080fe400030f0eff */
[----:B------:R-:W-:Y:S02]  /*7180*/  ISETP.LT.AND P2, PT, R3, UR15, !P0 ;  /* 0x0000000f03007c0c */ /* 0x000fe4000c741270 */
[----:B------:R-:W-:Y:S01]  /*7190*/  LEA.HI.X.SX32 R13, R15, R38, 0x1, P1 ;  /* 0x000000260f0d7211 */ /* 0x000fe200008f0eff */
[----:B------:R0:W-:Y:S01]  /*71a0*/  @P5 STG.E.U16 desc[UR20][R4.64], R65 ;  /* 0x0000004104005986 */ /* 0x0001e2000c101514 */
[----:B------:R-:W-:Y:S02]  /*71b0*/  LEA R10, P6, R14, R68, 0x1 ;  /* 0x000000440e0a7211 */ /* 0x000fe400078c08ff */
[----:B------:R-:W-:Y:S02]  /*71c0*/  ISETP.LT.AND P1, PT, R2, UR15, !P0 ;  /* 0x0000000f02007c0c */ /* 0x000fe4000c721270 */
[----:B------:R-:W-:-:S02]  /*71d0*/  ISETP.LT.AND P0, PT, R0, UR15, !P0 ;  /* 0x0000000f00007c0c */ /* 0x000fc4000c701270 */
[----:B------:R-:W-:Y:S02]  /*71e0*/  PRMT R3, R65, 0x7632, R3 ;  /* 0x0000763241037816 */ /* 0x000fe40000000003 */
[----:B------:R-:W-:Y:S02]  /*71f0*/  LEA.HI.X.SX32 R11, R14, R38, 0x1, P6 ;  /* 0x000000260e0b7211 */ /* 0x000fe400030f0eff */
[----:B------:R-:W-:Y:S01]  /*7200*/  LEA R14, P6, R16, R68, 0x1 ;  /* 0x00000044100e7211 */ /* 0x000fe200078c08ff */
[----:B------:R1:W-:Y:S01]  /*7210*/  @P4 STG.E.U16 desc[UR20][R6.64], R3 ;  /* 0x0000000306004986 */ /* 0x0003e2000c101514 */
[----:B0-----:R-:W-:Y:S02]  /*7220*/  PRMT R5, R66, 0x7632, R5 ;  /* 0x0000763242057816 */ /* 0x001fe40000000005 */
[----:B------:R-:W-:Y:S01]  /*7230*/  LEA.HI.X.SX32 R15, R16, R38, 0x1, P6 ;  /* 0x00000026100f7211 */ /* 0x000fe200030f0eff */
[----:B------:R0:W-:Y:S04]  /*7240*/  @P3 STG.E.U16 desc[UR20][R8.64], R66 ;  /* 0x0000004208003986 */ /* 0x0001e8000c101514 */
[----:B------:R0:W-:Y:S01]  /*7250*/  @P2 STG.E.U16 desc[UR20][R10.64], R5 ;  /* 0x000000050a002986 */ /* 0x0001e2000c101514 */
[----:B-1----:R-:W-:-:S03]  /*7260*/  PRMT R7, R67, 0x7632, R7 ;  /* 0x0000763243077816 */ /* 0x002fc60000000007 */
[----:B------:R0:W-:Y:S04]  /*7270*/  @P1 STG.E.U16 desc[UR20][R12.64], R67 ;  /* 0x000000430c001986 */ /* 0x0001e8000c101514 */
[----:B------:R0:W-:Y:S01]  /*7280*/  @P0 STG.E.U16 desc[UR20][R14.64], R7 ;  /* 0x000000070e000986 */ /* 0x0001e2000c101514 */
[----:B------:R-:W-:Y:S06]  /*7290*/  BAR.SYNC.DEFER_BLOCKING 0x0 ;  /* 0x0000000000007b1d */ /* 0x000fec0000010000 */
[----:B------:R-:W-:Y:S05]  /*72a0*/  BRA.U UP0, `(.L_x_13) ;  /* 0x0000000100a07547 */ /* 0x000fea000b800000 */
[----:B------:R-:W1:Y:S01]  /*72b0*/  S2UR UR5, SR_CgaCtaId ;  /* 0x00000000000579c3 */ /* 0x000e620000008800 */
[----:B------:R-:W-:Y:S01]  /*72c0*/  NOP ;  /* 0x0000000000007918 */ /* 0x000fe20000000000 */
[----:B------:R-:W-:Y:S01]  /*72d0*/  UMOV UR4, 0x50 ;  /* 0x0000005000047882 */ /* 0x000fe20000000000 */
[----:B------:R-:W-:Y:S02]  /*72e0*/  IMAD.U32 R0, RZ, RZ, UR8 ;  /* 0x00000008ff007e24 */ /* 0x000fe4000f8e00ff */
[----:B------:R-:W-:Y:S02]  /*72f0*/  IMAD.MOV.U32 R3, RZ, RZ, 0x3 ;  /* 0x00000003ff037424 */ /* 0x000fe400078e00ff */
[----:B0-----:R-:W-:Y:S01]  /*7300*/  IMAD.MOV.U32 R7, RZ, RZ, 0x1 ;  /* 0x00000001ff077424 */ /* 0x001fe200078e00ff */
[----:B------:R-:W-:-:S04]  /*7310*/  LOP3.LUT R0, R0, 0xffff, RZ, 0xc0, !PT ;  /* 0x0000ffff00007812 */ /* 0x000fc800078ec0ff */
[----:B------:R-:W-:-:S05]  /*7320*/  SHF.R.U32.HI R0, RZ, 0x5, R0 ;  /* 0x00000005ff007819 */ /* 0x000fca0000011600 */
[----:B------:R-:W-:Y:S01]  /*7330*/  VIADD R2, R0, 0x10 ;  /* 0x0000001000027836 */ /* 0x000fe20000000000 */
[----:B------:R-:W-:Y:S01]  /*7340*/  SHF.L.U32 R0, R3, R0, RZ ;  /* 0x0000000003007219 */ /* 0x000fe200000006ff */
[----:B-1----:R-:W-:-:S03]  /*7350*/  ULEA UR6, UR5, UR4, 0x18 ;  /* 0x0000000405067291 */ /* 0x002fc6000f8ec0ff */
[----:B------:R-:W-:-:S04]  /*7360*/  SHF.L.U32 R3, R7, R2, RZ ;  /* 0x0000000207037219 */ /* 0x000fc800000006ff */
[----:B------:R-:W-:Y:S02]  /*7370*/  LOP3.LUT R0, R3, R0, RZ, 0xfc, !PT ;  /* 0x0000000003007212 */ /* 0x000fe400078efcff */
[----:B------:R-:W0:Y:S02]  /*7380*/  LDS R5, [UR6] ;  /* 0x00000006ff057984 */ /* 0x000e240008000800 */
[C---:B------:R-:W-:Y:S02]  /*7390*/  LOP3.LUT R2, R0.reuse, 0xffff, RZ, 0xc0, !PT ;  /* 0x0000ffff00027812 */ /* 0x040fe400078ec0ff */
[----:B0-----:R-:W-:-:S04]  /*73a0*/  LOP3.LUT R3, R0, 0xffff, R5, 0x80, !PT ;  /* 0x0000ffff00037812 */ /* 0x001fc800078e8005 */
[----:B------:R-:W-:-:S13]  /*73b0*/  ISETP.NE.AND P0, PT, R3, R2, PT ;  /* 0x000000020300720c */ /* 0x000fda0003f05270 */
[----:B------:R-:W-:Y:S05]  /*73c0*/  @P0 BRA `(.L_x_14) ;  /* 0x0000000000500947 */ /* 0x000fea0003800000 */
[----:B------:R-:W-:Y:S02]  /*73d0*/  SHF.R.U32.HI R5, RZ, 0x10, R5 ;  /* 0x00000010ff057819 */ /* 0x000fe40000011605 */
[----:B------:R-:W-:-:S04]  /*73e0*/  SHF.R.U32.HI R2, RZ, 0x10, R0 ;  /* 0x00000010ff027819 */ /* 0x000fc80000011600 */
[----:B------:R-:W-:-:S04]  /*73f0*/  LOP3.LUT R5, R5, R2, RZ, 0xc0, !PT ;  /* 0x0000000205057212 */ /* 0x000fc800078ec0ff */
[----:B------:R-:W-:-:S13]  /*7400*/  ISETP.NE.AND P0, PT, R5, R2, PT ;  /* 0x000000020500720c */ /* 0x000fda0003f05270 */
[----:B------:R-:W-:Y:S05]  /*7410*/  @P0 BRA `(.L_x_15) ;  /* 0x0000000000300947 */ /* 0x000fea0003800000 */
[----:B------:R-:W-:Y:S01]  /*7420*/  R2UR UR4, R0 ;  /* 0x00000000000472ca */ /* 0x000fe200000e0000 */
[----:B------:R-:W-:Y:S01]  /*7430*/  VOTEU.ANY UR5, UPT, PT ;  /* 0x0000000000057886 */ /* 0x000fe200038e0100 */
[----:B------:R-:W0:Y:S01]  /*7440*/  S2R R0, SR_LANEID ;  /* 0x0000000000007919 */ /* 0x000e220000000000 */
[----:B------:R-:W-:-:S10]  /*7450*/  UFLO.U32 UR5, UR5 ;  /* 0x00000005000572bd */ /* 0x000fd400080e0000 */
[----:B------:R-:W-:-:S06]  /*7460*/  ULOP3.LUT UR4, URZ, UR4, URZ, 0x33, !UPT ;  /* 0x00000004ff047292 */ /* 0x000fcc000f8e33ff */
[----:B------:R-:W-:-:S04]  /*7470*/  IMAD.U32 R2, RZ, RZ, UR4 ;  /* 0x00000004ff027e24 */ /* 0x000fc8000f8e00ff */
[----:B------:R-:W1:Y:S02]  /*7480*/  REDUX UR7, R2 ;  /* 0x00000000020773c4 */ /* 0x000e640000000000 */
[----:B------:R2:W-:Y:S01]  /*7490*/  UTCATOMSWS.AND URZ, UR4 ;  /* 0x0000000400ff79e3 */ /* 0x0005e20008000000 */
[----:B0-----:R-:W-:Y:S01]  /*74a0*/  ISETP.EQ.U32.AND P0, PT, R0, UR5, PT ;  /* 0x0000000500007c0c */ /* 0x001fe2000bf02070 */
[----:B-1----:R-:W-:-:S12]  /*74b0*/  IMAD.U32 R0, RZ, RZ, UR7 ;  /* 0x00000007ff007e24 */ /* 0x002fd8000f8e00ff */
[----:B------:R2:W-:Y:S01]  /*74c0*/  @P0 ATOMS.AND RZ, [UR6], R0 ;  /* 0x00000000ffff098c */ /* 0x0005e2000a800006 */
[----:B------:R-:W-:Y:S05]  /*74d0*/  BRA `(.L_x_13) ;  /* 0x0000000000147947 */ /* 0x000fea0003800000 */
.L_x_15:
[----:B------:R-:W-:-:S07]  /*74e0*/  MOV R2, 0x7500 ;  /* 0x0000750000027802 */ /* 0x000fce0000000f00 */
[----:B------:R-:W-:Y:S05]  /*74f0*/  CALL.REL.NOINC `($__internal_0_$__cuda_sm10x_tcgen05_guardrail_trap_col_being_dealloced_not_returned_by_alloc) ;  /* 0x00000000002c7944 */ /* 0x000fea0003c00000 */
[----:B------:R-:W-:Y:S05]  /*7500*/  BRA `(.L_x_13) ;  /* 0x0000000000087947 */ /* 0x000fea0003800000 */
.L_x_14:
[----:B------:R-:W-:-:S07]  /*7510*/  MOV R2, 0x7530 ;  /* 0x0000753000027802 */ /* 0x000fce0000000f00 */
[----:B------:R-:W-:Y:S05]  /*7520*/  CALL.REL.NOINC `($__internal_2_$__cuda_sm10x_tcgen05_guardrail_trap_unallocated_columns_being_dealloced) ;  /* 0x0000000000387944 */ /* 0x000fea0003c00000 */
.L_x_13:
[----:B------:R-:W-:Y:S01]  /*7530*/  NOP ;  /* 0x0000000000007918 */ /* 0x000fe20000000000 */
[----:B--2---:R-:W-:Y:S05]  /*7540*/  EXIT ;  /* 0x000000000000794d */ /* 0x004fea0003800000 */
.L_x_8:
[----:B------:R-:W0:Y:S02]  /*7550*/  SYNCS.PHASECHK.TRANS64.TRYWAIT P2, [UR11], R16 ;  /* 0x00000010ff0075a7 */ /* 0x000e24000804110b */
[----:B0-----:R-:W-:Y:S05]  /*7560*/  @!P2 BRA `(.L_x_8) ;  /* 0xfffffffc00f8a947 */ /* 0x001fea000383ffff */
[----:B------:R-:W-:Y:S05]  /*7570*/  BRA `(.L_x_16) ;  /* 0xffffffd800947947 */ /* 0x000fea000383ffff */
.L_x_12:
[----:B------:R-:W1:Y:S02]  /*7580*/  SYNCS.PHASECHK.TRANS64.TRYWAIT P0, [UR11], R4 ;  /* 0x00000004ff0075a7 */ /* 0x000e64000800110b */
[----:B-1----:R-:W-:Y:S05]  /*7590*/  @!P0 BRA `(.L_x_12) ;  /* 0xfffffffc00f88947 */ /* 0x002fea000383ffff */
[----:B------:R-:W-:Y:S05]  /*75a0*/  BRA `(.L_x_11) ;  /* 0xffffffec00b07947 */ /* 0x000fea000383ffff */
        .weak           $__internal_0_$__cuda_sm10x_tcgen05_guardrail_trap_col_being_dealloced_not_returned_by_alloc
        .type           $__internal_0_$__cuda_sm10x_tcgen05_guardrail_trap_col_being_dealloced_not_returned_by_alloc,@function
        .size           $__internal_0_$__cuda_sm10x_tcgen05_guardrail_trap_col_being_dealloced_not_returned_by_alloc,($__internal_1_$__cuda_sm10x_tcgen05_guardrail_trap_phase_invalid_during_alloc - $__internal_0_$__cuda_sm10x_tcgen05_guardrail_trap_col_being_dealloced_not_returned_by_alloc)
$__internal_0_$__cuda_sm10x_tcgen05_guardrail_trap_col_being_dealloced_not_returned_by_alloc:
[----:B------:R-:W-:Y:S05]  /*75b0*/  BPT.TRAP 0x1 ;  /* 0x000000040000795c */ /* 0x000fea0000300000 */
[----:B------:R-:W-:-:S04]  /*75c0*/  IMAD.MOV.U32 R3, RZ, RZ, 0x0 ;  /* 0x00000000ff037424 */ /* 0x000fc800078e00ff */
[----:B------:R-:W-:Y:S05]  /*75d0*/  RET.REL.NODEC R2 `(matmul_kernel) ;  /* 0xffffff8802887950 */ /* 0x000fea0003c3ffff */
        .weak           $__internal_1_$__cuda_sm10x_tcgen05_guardrail_trap_phase_invalid_during_alloc
        .type           $__internal_1_$__cuda_sm10x_tcgen05_guardrail_trap_phase_invalid_during_alloc,@function
        .size           $__internal_1_$__cuda_sm10x_tcgen05_guardrail_trap_phase_invalid_during_alloc,($__internal_2_$__cuda_sm10x_tcgen05_guardrail_trap_unallocated_columns_being_dealloced - $__internal_1_$__cuda_sm10x_tcgen05_guardrail_trap_phase_invalid_during_alloc)
$__internal_1_$__cuda_sm10x_tcgen05_guardrail_trap_phase_invalid_during_alloc:
[----:B------:R-:W-:Y:S05]  /*75e0*/  BPT.TRAP 0x1 ;  /* 0x000000040000795c */ /* 0x000fea0000300000 */
[----:B------:R-:W-:-:S04]  /*75f0*/  IMAD.MOV.U32 R3, RZ, RZ, 0x0 ;  /* 0x00000000ff037424 */ /* 0x000fc800078e00ff */
[----:B------:R-:W-:Y:S05]  /*7600*/  RET.REL.NODEC R2 `(matmul_kernel) ;  /* 0xffffff88027c7950 */ /* 0x000fea0003c3ffff */
        .weak           $__internal_2_$__cuda_sm10x_tcgen05_guardrail_trap_unallocated_columns_being_dealloced
        .type           $__internal_2_$__cuda_sm10x_tcgen05_guardrail_trap_unallocated_columns_being_dealloced,@function
        .size           $__internal_2_$__cuda_sm10x_tcgen05_guardrail_trap_unallocated_columns_being_dealloced,(.L_x_20 - $__internal_2_$__cuda_sm10x_tcgen05_guardrail_trap_unallocated_columns_being_dealloced)
$__internal_2_$__cuda_sm10x_tcgen05_guardrail_trap_unallocated_columns_being_dealloced:
[----:B------:R-:W-:Y:S05]  /*7610*/  BPT.TRAP 0x1 ;  /* 0x000000040000795c */ /* 0x000fea0000300000 */
[----:B------:R-:W-:-:S04]  /*7620*/  IMAD.MOV.U32 R3, RZ, RZ, 0x0 ;  /* 0x00000000ff037424 */ /* 0x000fc800078e00ff */
[----:B------:R-:W-:Y:S05]  /*7630*/  RET.REL.NODEC R2 `(matmul_kernel) ;  /* 0xffffff8802707950 */ /* 0x000fea0003c3ffff */
.L_x_17:
[----:B------:R-:W-:-:S00]  /*7640*/  BRA `(.L_x_17) ;  /* 0xfffffffc00fc7947 */ /* 0x000fc0000383ffff */
[----:B------:R-:W-:-:S00]  /*7650*/  NOP ;  /* 0x0000000000007918 */ /* 0x000fc00000000000 */
        /* <DEDUP_REMOVED lines=10> */
.L_x_20:


//--------------------- .nv.shared.matmul_kernel  --------------------------
	.section	.nv.shared.matmul_kernel,"aw",@nobits
	.sectionflags	@""
	.align	16
	.zero		1024


//--------------------- .nv.shared.reserved.0     --------------------------
	.section	.nv.shared.reserved.0,"aw",@nobits
	.align	8
	.weak		__nv_reservedSMEM_offset_0_alias
	.size		__nv_reservedSMEM_offset_0_alias, 0, 64
	.other		__nv_reservedSMEM_offset_0_alias,@"STO_CUDA_RESERVED_SHARED STV_DEFAULT"
__nv_reservedSMEM_offset_0_alias:
	.zero		0
.nv.shared.reserved.0:
	.zero		64
	.weak		__nv_reservedSMEM_allocation_phase
	.type		__nv_reservedSMEM_allocation_phase,@object
	.size		__nv_reservedSMEM_allocation_phase,(.L_0 - __nv_reservedSMEM_allocation_phase)
__nv_reservedSMEM_allocation_phase:
	.zero		1
.L_0:
	.zero		7
	.weak		__nv_reservedSMEM_devtool_atexit_pc
	.type		__nv_reservedSMEM_devtool_atexit_pc,@object
	.size		__nv_reservedSMEM_devtool_atexit_pc,(__nv_reservedSMEM_allocation_mask - __nv_reservedSMEM_devtool_atexit_pc)
__nv_reservedSMEM_devtool_atexit_pc:
	.zero		8
	.weak		__nv_reservedSMEM_allocation_mask
	.type		__nv_reservedSMEM_allocation_mask,@object
	.size		__nv_reservedSMEM_allocation_mask,(.L_2 - __nv_reservedSMEM_allocation_mask)
__nv_reservedSMEM_allocation_mask:
	.zero		4
.L_2:


//--------------------- .nv.constant0.matmul_kernel --------------------------
	.section	.nv.constant0.matmul_kernel,"a",@progbits
	.sectionflags	@""
	.align	4
.nv.constant0.matmul_kernel:
	.zero		976


//--------------------- SYMBOLS --------------------------

	.type		.nv.reservedSmem.offset0,@object
	.size		.nv.reservedSmem.offset0,0x4
	.type		.nv.reservedSmem.cap,@object
	.size		.nv.reservedSmem.cap,0x4
